// auto-generated by cutlass_sweep.epilogue — config: {"arch": "sm_100", "cluster_m": 1, "cluster_n": 1, "dtype": "fp16", "fusion": "sigmoid", "tile_k": 64, "tile_m": 128, "tile_n": 64}
#include "cutlass/cutlass.h"
#include "cutlass/gemm/collective/collective_builder.hpp"
#include "cutlass/gemm/device/gemm_universal_adapter.h"
#include "cutlass/gemm/kernel/gemm_universal.hpp"
#include "cutlass/epilogue/collective/collective_builder.hpp"
#include "cutlass/epilogue/fusion/operations.hpp"
#include "cutlass/epilogue/thread/activation.h"

using Elem = cutlass::half_t;
using Acc  = float;
using TileShape    = cute::Shape<cute::_128, cute::_64, cute::_64>;
using ClusterShape = cute::Shape<cute::_1, cute::_1, cute::_1>;
using FusionOp     = cutlass::epilogue::fusion::LinCombEltAct<cutlass::epilogue::thread::Sigmoid, Elem, Acc>;

using CollectiveEpilogue = typename cutlass::epilogue::collective::CollectiveBuilder<
    cutlass::arch::Sm100, cutlass::arch::OpClassTensorOp,
    TileShape, ClusterShape,
    cutlass::epilogue::collective::EpilogueTileAuto,
    Acc, Acc,
    Elem, cutlass::layout::RowMajor, 128 / cutlass::sizeof_bits<Elem>::value,
    Elem, cutlass::layout::RowMajor, 128 / cutlass::sizeof_bits<Elem>::value,
    cutlass::epilogue::collective::EpilogueScheduleAuto,
    FusionOp
  >::CollectiveOp;

using CollectiveMainloop = typename cutlass::gemm::collective::CollectiveBuilder<
    cutlass::arch::Sm100, cutlass::arch::OpClassTensorOp,
    Elem, cutlass::layout::RowMajor, 128 / cutlass::sizeof_bits<Elem>::value,
    Elem, cutlass::layout::ColumnMajor, 128 / cutlass::sizeof_bits<Elem>::value,
    Acc,
    TileShape, ClusterShape,
    cutlass::gemm::collective::StageCountAutoCarveout<
        static_cast<int>(sizeof(typename CollectiveEpilogue::SharedStorage))>,
    cutlass::gemm::collective::KernelScheduleAuto
  >::CollectiveOp;

using GemmKernel = cutlass::gemm::kernel::GemmUniversal<
    cute::Shape<int,int,int,int>, CollectiveMainloop, CollectiveEpilogue>;
using Gemm = cutlass::gemm::device::GemmUniversalAdapter<GemmKernel>;

auto* _anchor = &cutlass::device_kernel<GemmKernel>;


// ===== COMPILED SASS (sm_100a) =====

	.target	sm_100a

	.elftype	@"ET_EXEC"


//--------------------- .note.nv.tkinfo           --------------------------
	.section	.note.nv.tkinfo,"",@"SHT_NOTE"
	.sectionflags	@"SHF_NOTE_NV_TKINFO"
	.tkinfo
        /*0018*/ 	.word	0x00000002
        /*0030*/ 	.string	""
        /*0030*/ 	.string	"ptxas"
        /*0030*/ 	.string	"Cuda compilation tools, release 13.0, V13.0.88"
        /*0030*/ 	.string	"Build cuda_13.0.r13.0/compiler.36424714_0"
        /*0030*/ 	.string	"-arch sm_100a -m 64 "



//--------------------- .note.nv.cuinfo           --------------------------
	.section	.note.nv.cuinfo,"",@"SHT_NOTE"
	.sectionflags	@"SHF_NOTE_NV_CUINFO"
        /*0018*/ 	.short	0x0002
        /*001a*/ 	.short	0x0064
        /*001c*/ 	.short	0x0082
	.zero		2


//--------------------- .nv.info                  --------------------------
	.section	.nv.info,"",@"SHT_CUDA_INFO"
	.align	4


	//----- nvinfo : EIATTR_REGCOUNT
	.align		4
        /*0000*/ 	.byte	0x04, 0x2f
        /*0002*/ 	.short	(.L_19 - .L_18)
	.align		4
.L_18:
        /*0004*/ 	.word	index@(_ZN7cutlass13device_kernelINS_4gemm6kernel13GemmUniversalIN4cute5tupleIJiiiiEEENS1_10collective13CollectiveMmaINS1_35MainloopSm100TmaUmmaWarpSpecializedILi8ELi2ELi4ENS5_IJNS4_1CILi1EEESB_SB_EEEEENS5_IJNSA_ILi128EEENSA_ILi64EEESF_EEENS_6half_tENS5_IJlSB_lEEESH_SI_NS4_8TiledMMAINS4_8MMA_AtomIJNS4_20SM100_MMA_F16BF16_SSISH_SH_fLi128ELi64ELNS4_4UMMA5MajorE0ELSN_0ELNSM_7ScaleInE0ELSO_0EEEEEENS4_6LayoutISC_NS5_IJNSA_ILi0EEESS_SS_EEEEENS5_IJNS4_10UnderscoreESV_SV_EEEEENS4_13SM90_TMA_LOADENS4_14ComposedLayoutINS4_7SwizzleILi3ELi4ELi3EEENS4_18smem_ptr_flag_bitsILi16EEENSR_INS5_IJNSA_ILi8EEESF_EEENS5_IJSF_SB_EEEEEEEvNS4_8identityESY_S18_vS19_EENS_8epilogue10collective18CollectiveEpilogueINS1B_23Sm100TmaWarpSpecializedILi3ELi2ELi32ELb1ELb0EEEJSG_NS5_IJNSR_ISE_SB_EENSR_INSA_ILi32EEESB_EEEEESH_SI_SH_SI_NS1B_6fusion15FusionCallbacksIS1F_NS1K_13LinCombEltActINS1B_6thread7SigmoidESH_fSH_fLNS_15FloatRoundStyleE2EEESG_S1J_JEEENS4_5SM1004TMEM4LOAD26SM100_TMEM_LOAD_32dp32b32xESY_NSZ_INS10_ILi2ELi4ELi3EEES13_NSR_INS5_IJS14_S1H_EEENS5_IJS1H_SB_EEEEEEENS4_39AutoVectorizingCopyWithAssumedAlignmentILi128EEENS4_14SM90_TMA_STOREES20_S22_S22_EEEvvEEEEvNT_6ParamsE)
        /*0008*/ 	.word	0x00000086


	//----- nvinfo : EIATTR_FRAME_SIZE
	.align		4
.L_19:
        /*000c*/ 	.byte	0x04, 0x11
        /*000e*/ 	.short	(.L_21 - .L_20)
	.align		4
.L_20:
        /*0010*/ 	.word	index@($__internal_3_$__cuda_sm20_rcp_rn_f32_slowpath)
        /*0014*/ 	.word	0x00000000


	//----- nvinfo : EIATTR_FRAME_SIZE
	.align		4
.L_21:
        /*0018*/ 	.byte	0x04, 0x11
        /*001a*/ 	.short	(.L_23 - .L_22)
	.align		4
.L_22:
        /*001c*/ 	.word	index@($__internal_2_$__cuda_sm10x_tcgen05_guardrail_trap_unallocated_columns_being_dealloced)
        /*0020*/ 	.word	0x00000000


	//----- nvinfo : EIATTR_FRAME_SIZE
	.align		4
.L_23:
        /*0024*/ 	.byte	0x04, 0x11
        /*0026*/ 	.short	(.L_25 - .L_24)
	.align		4
.L_24:
        /*0028*/ 	.word	index@($__internal_1_$__cuda_sm10x_tcgen05_guardrail_trap_phase_invalid_during_alloc)
        /*002c*/ 	.word	0x00000000


	//----- nvinfo : EIATTR_FRAME_SIZE
	.align		4
.L_25:
        /*0030*/ 	.byte	0x04, 0x11
        /*0032*/ 	.short	(.L_27 - .L_26)
	.align		4
.L_26:
        /*0034*/ 	.word	index@($__internal_0_$__cuda_sm10x_tcgen05_guardrail_trap_col_being_dealloced_not_returned_by_alloc)
        /*0038*/ 	.word	0x00000000


	//----- nvinfo : EIATTR_FRAME_SIZE
	.align		4
.L_27:
        /*003c*/ 	.byte	0x04, 0x11
        /*003e*/ 	.short	(.L_29 - .L_28)
	.align		4
.L_28:
        /*0040*/ 	.word	index@(_ZN7cutlass13device_kernelINS_4gemm6kernel13GemmUniversalIN4cute5tupleIJiiiiEEENS1_10collective13CollectiveMmaINS1_35MainloopSm100TmaUmmaWarpSpecializedILi8ELi2ELi4ENS5_IJNS4_1CILi1EEESB_SB_EEEEENS5_IJNSA_ILi128EEENSA_ILi64EEESF_EEENS_6half_tENS5_IJlSB_lEEESH_SI_NS4_8TiledMMAINS4_8MMA_AtomIJNS4_20SM100_MMA_F16BF16_SSISH_SH_fLi128ELi64ELNS4_4UMMA5MajorE0ELSN_0ELNSM_7ScaleInE0ELSO_0EEEEEENS4_6LayoutISC_NS5_IJNSA_ILi0EEESS_SS_EEEEENS5_IJNS4_10UnderscoreESV_SV_EEEEENS4_13SM90_TMA_LOADENS4_14ComposedLayoutINS4_7SwizzleILi3ELi4ELi3EEENS4_18smem_ptr_flag_bitsILi16EEENSR_INS5_IJNSA_ILi8EEESF_EEENS5_IJSF_SB_EEEEEEEvNS4_8identityESY_S18_vS19_EENS_8epilogue10collective18CollectiveEpilogueINS1B_23Sm100TmaWarpSpecializedILi3ELi2ELi32ELb1ELb0EEEJSG_NS5_IJNSR_ISE_SB_EENSR_INSA_ILi32EEESB_EEEEESH_SI_SH_SI_NS1B_6fusion15FusionCallbacksIS1F_NS1K_13LinCombEltActINS1B_6thread7SigmoidESH_fSH_fLNS_15FloatRoundStyleE2EEESG_S1J_JEEENS4_5SM1004TMEM4LOAD26SM100_TMEM_LOAD_32dp32b32xESY_NSZ_INS10_ILi2ELi4ELi3EEES13_NSR_INS5_IJS14_S1H_EEENS5_IJS1H_SB_EEEEEEENS4_39AutoVectorizingCopyWithAssumedAlignmentILi128EEENS4_14SM90_TMA_STOREES20_S22_S22_EEEvvEEEEvNT_6ParamsE)
        /*0044*/ 	.word	0x00000000


	//----- nvinfo : EIATTR_MIN_STACK_SIZE
	.align		4
.L_29:
        /*0048*/ 	.byte	0x04, 0x12
        /*004a*/ 	.short	(.L_31 - .L_30)
	.align		4
.L_30:
        /*004c*/ 	.word	index@(_ZN7cutlass13device_kernelINS_4gemm6kernel13GemmUniversalIN4cute5tupleIJiiiiEEENS1_10collective13CollectiveMmaINS1_35MainloopSm100TmaUmmaWarpSpecializedILi8ELi2ELi4ENS5_IJNS4_1CILi1EEESB_SB_EEEEENS5_IJNSA_ILi128EEENSA_ILi64EEESF_EEENS_6half_tENS5_IJlSB_lEEESH_SI_NS4_8TiledMMAINS4_8MMA_AtomIJNS4_20SM100_MMA_F16BF16_SSISH_SH_fLi128ELi64ELNS4_4UMMA5MajorE0ELSN_0ELNSM_7ScaleInE0ELSO_0EEEEEENS4_6LayoutISC_NS5_IJNSA_ILi0EEESS_SS_EEEEENS5_IJNS4_10UnderscoreESV_SV_EEEEENS4_13SM90_TMA_LOADENS4_14ComposedLayoutINS4_7SwizzleILi3ELi4ELi3EEENS4_18smem_ptr_flag_bitsILi16EEENSR_INS5_IJNSA_ILi8EEESF_EEENS5_IJSF_SB_EEEEEEEvNS4_8identityESY_S18_vS19_EENS_8epilogue10collective18CollectiveEpilogueINS1B_23Sm100TmaWarpSpecializedILi3ELi2ELi32ELb1ELb0EEEJSG_NS5_IJNSR_ISE_SB_EENSR_INSA_ILi32EEESB_EEEEESH_SI_SH_SI_NS1B_6fusion15FusionCallbacksIS1F_NS1K_13LinCombEltActINS1B_6thread7SigmoidESH_fSH_fLNS_15FloatRoundStyleE2EEESG_S1J_JEEENS4_5SM1004TMEM4LOAD26SM100_TMEM_LOAD_32dp32b32xESY_NSZ_INS10_ILi2ELi4ELi3EEES13_NSR_INS5_IJS14_S1H_EEENS5_IJS1H_SB_EEEEEEENS4_39AutoVectorizingCopyWithAssumedAlignmentILi128EEENS4_14SM90_TMA_STOREES20_S22_S22_EEEvvEEEEvNT_6ParamsE)
        /*0050*/ 	.word	0x00000000
.L_31:


//--------------------- .nv.compat                --------------------------
	.section	.nv.compat,"",@"SHT_CUDA_COMPAT_INFO"
	.align	4
        /*0000*/ 	.byte	0x02, 0x09, 0x01, 0x00, 0x02, 0x02, 0x02, 0x00, 0x02, 0x05, 0x05, 0x00, 0x03, 0x07, 0x01, 0x01
        /*0010*/ 	.byte	0x02, 0x03, 0x01, 0x00, 0x02, 0x06, 0x01, 0x00, 0x04, 0x0b, 0x08, 0x00, 0x09, 0x00, 0x00, 0x00
        /*0020*/ 	.byte	0x00, 0x00, 0x00, 0x00


//--------------------- .nv.info._ZN7cutlass13device_kernelINS_4gemm6kernel13GemmUniversalIN4cute5tupleIJiiiiEEENS1_10collective13CollectiveMmaINS1_35MainloopSm100TmaUmmaWarpSpecializedILi8ELi2ELi4ENS5_IJNS4_1CILi1EEESB_SB_EEEEENS5_IJNSA_ILi128EEENSA_ILi64EEESF_EEENS_6half_tENS5_IJlSB_lEEESH_SI_NS4_8TiledMMAINS4_8MMA_AtomIJNS4_20SM100_MMA_F16BF16_SSISH_SH_fLi128ELi64ELNS4_4UMMA5MajorE0ELSN_0ELNSM_7ScaleInE0ELSO_0EEEEEENS4_6LayoutISC_NS5_IJNSA_ILi0EEESS_SS_EEEEENS5_IJNS4_10UnderscoreESV_SV_EEEEENS4_13SM90_TMA_LOADENS4_14ComposedLayoutINS4_7SwizzleILi3ELi4ELi3EEENS4_18smem_ptr_flag_bitsILi16EEENSR_INS5_IJNSA_ILi8EEESF_EEENS5_IJSF_SB_EEEEEEEvNS4_8identityESY_S18_vS19_EENS_8epilogue10collective18CollectiveEpilogueINS1B_23Sm100TmaWarpSpecializedILi3ELi2ELi32ELb1ELb0EEEJSG_NS5_IJNSR_ISE_SB_EENSR_INSA_ILi32EEESB_EEEEESH_SI_SH_SI_NS1B_6fusion15FusionCallbacksIS1F_NS1K_13LinCombEltActINS1B_6thread7SigmoidESH_fSH_fLNS_15FloatRoundStyleE2EEESG_S1J_JEEENS4_5SM1004TMEM4LOAD26SM100_TMEM_LOAD_32dp32b32xESY_NSZ_INS10_ILi2ELi4ELi3EEES13_NSR_INS5_IJS14_S1H_EEENS5_IJS1H_SB_EEEEEEENS4_39AutoVectorizingCopyWithAssumedAlignmentILi128EEENS4_14SM90_TMA_STOREES20_S22_S22_EEEvvEEEEvNT_6ParamsE --------------------------
	.section	.nv.info._ZN7cutlass13device_kernelINS_4gemm6kernel13GemmUniversalIN4cute5tupleIJiiiiEEENS1_10collective13CollectiveMmaINS1_35MainloopSm100TmaUmmaWarpSpecializedILi8ELi2ELi4ENS5_IJNS4_1CILi1EEESB_SB_EEEEENS5_IJNSA_ILi128EEENSA_ILi64EEESF_EEENS_6half_tENS5_IJlSB_lEEESH_SI_NS4_8TiledMMAINS4_8MMA_AtomIJNS4_20SM100_MMA_F16BF16_SSISH_SH_fLi128ELi64ELNS4_4UMMA5MajorE0ELSN_0ELNSM_7ScaleInE0ELSO_0EEEEEENS4_6LayoutISC_NS5_IJNSA_ILi0EEESS_SS_EEEEENS5_IJNS4_10UnderscoreESV_SV_EEEEENS4_13SM90_TMA_LOADENS4_14ComposedLayoutINS4_7SwizzleILi3ELi4ELi3EEENS4_18smem_ptr_flag_bitsILi16EEENSR_INS5_IJNSA_ILi8EEESF_EEENS5_IJSF_SB_EEEEEEEvNS4_8identityESY_S18_vS19_EENS_8epilogue10collective18CollectiveEpilogueINS1B_23Sm100TmaWarpSpecializedILi3ELi2ELi32ELb1ELb0EEEJSG_NS5_IJNSR_ISE_SB_EENSR_INSA_ILi32EEESB_EEEEESH_SI_SH_SI_NS1B_6fusion15FusionCallbacksIS1F_NS1K_13LinCombEltActINS1B_6thread7SigmoidESH_fSH_fLNS_15FloatRoundStyleE2EEESG_S1J_JEEENS4_5SM1004TMEM4LOAD26SM100_TMEM_LOAD_32dp32b32xESY_NSZ_INS10_ILi2ELi4ELi3EEES13_NSR_INS5_IJS14_S1H_EEENS5_IJS1H_SB_EEEEEEENS4_39AutoVectorizingCopyWithAssumedAlignmentILi128EEENS4_14SM90_TMA_STOREES20_S22_S22_EEEvvEEEEvNT_6ParamsE,"",@"SHT_CUDA_INFO"
	.sectionflags	@""
	.align	4


	//----- nvinfo : EIATTR_CUDA_API_VERSION
	.align		4
        /*0000*/ 	.byte	0x04, 0x37
        /*0002*/ 	.short	(.L_33 - .L_32)
.L_32:
        /*0004*/ 	.word	0x00000082


	//----- nvinfo : EIATTR_KPARAM_INFO
	.align		4
.L_33:
        /*0008*/ 	.byte	0x04, 0x17
        /*000a*/ 	.short	(.L_35 - .L_34)
.L_34:
        /*000c*/ 	.word	0x00000000
        /*0010*/ 	.short	0x0000
        /*0012*/ 	.short	0x0000
        /*0014*/ 	.byte	0x00, 0xf0, 0x01, 0x20


	//----- nvinfo : EIATTR_AT_ENTRY_FRAGMENTS
	.align		4
.L_35:
        /*0018*/ 	.byte	0x04, 0x4f
        /*001a*/ 	.short	(.L_37 - .L_36)


	//   ....[0]....
.L_36:
        /*001c*/ 	.word	0x00000006


	//----- nvinfo : EIATTR_RESERVED_SMEM_USED
	.align		4
.L_37:
        /*0020*/ 	.byte	0x01, 0x41
	.zero		2


	//----- nvinfo : EIATTR_SPARSE_MMA_MASK
	.align		4
        /*0024*/ 	.byte	0x03, 0x50
        /*0026*/ 	.short	0x0000


	//----- nvinfo : EIATTR_TCGEN05_1CTA_USED
	.align		4
        /*0028*/ 	.byte	0x01, 0x51
	.zero		2


	//----- nvinfo : EIATTR_MAXREG_COUNT
	.align		4
        /*002c*/ 	.byte	0x03, 0x1b
        /*002e*/ 	.short	0x00ff


	//----- nvinfo : EIATTR_NUM_BARRIERS
	.align		4
        /*0030*/ 	.byte	0x02, 0x4c
        /*0032*/ 	.byte	0x07
	.zero		1


	//----- nvinfo : EIATTR_EXTERNS
	.align		4
        /*0034*/ 	.byte	0x04, 0x0f
        /*0036*/ 	.short	(.L_39 - .L_38)


	//   ....[0]....
	.align		4
.L_38:
        /*0038*/ 	.word	index@(__assertfail)


	//----- nvinfo : EIATTR_MERCURY_ISA_VERSION
	.align		4
.L_39:
        /*003c*/ 	.byte	0x03, 0x5f
        /*003e*/ 	.short	0x0101


	//----- nvinfo : EIATTR_INT_WARP_WIDE_INSTR_OFFSETS
	.align		4
        /*0040*/ 	.byte	0x04, 0x31
        /*0042*/ 	.short	(.L_41 - .L_40)


	//   ....[0]....
.L_40:
        /*0044*/ 	.word	0x00001e00


	//   ....[1]....
        /*0048*/ 	.word	0x00003a80


	//   ....[2]....
        /*004c*/ 	.word	0x00003ab0


	//   ....[3]....
        /*0050*/ 	.word	0x00003b00


	//   ....[4]....
        /*0054*/ 	.word	0x000043f0


	//   ....[5]....
        /*0058*/ 	.word	0x00004410


	//   ....[6]....
        /*005c*/ 	.word	0x000046e0


	//   ....[7]....
        /*0060*/ 	.word	0x00004810


	//----- nvinfo : EIATTR_COOP_GROUP_MASK_REGIDS
	.align		4
.L_41:
        /*0064*/ 	.byte	0x04, 0x29
        /*0066*/ 	.short	(.L_43 - .L_42)


	//   ....[0]....
.L_42:
        /*0068*/ 	.word	0xffffffff


	//   ....[1]....
        /*006c*/ 	.word	0xffffffff


	//   ....[2]....
        /*0070*/ 	.word	0xffffffff


	//   ....[3]....
        /*0074*/ 	.word	0xffffffff


	//   ....[4]....
        /*0078*/ 	.word	0xffffffff


	//   ....[5]....
        /*007c*/ 	.word	0xffffffff


	//   ....[6]....
        /*0080*/ 	.word	0xffffffff


	//   ....[7]....
        /*0084*/ 	.word	0xffffffff


	//   ....[8]....
        /*0088*/ 	.word	0xffffffff


	//   ....[9]....
        /*008c*/ 	.word	0xffffffff


	//   ....[10]....
        /*0090*/ 	.word	0xffffffff


	//   ....[11]....
        /*0094*/ 	.word	0xffffffff


	//   ....[12]....
        /*0098*/ 	.word	0xffffffff


	//----- nvinfo : EIATTR_COOP_GROUP_INSTR_OFFSETS
	.align		4
.L_43:
        /*009c*/ 	.byte	0x04, 0x28
        /*009e*/ 	.short	(.L_45 - .L_44)


	//   ....[0]....
.L_44:
        /*00a0*/ 	.word	0x00000090


	//   ....[1]....
        /*00a4*/ 	.word	0x000004a0


	//   ....[2]....
        /*00a8*/ 	.word	0x00000690


	//   ....[3]....
        /*00ac*/ 	.word	0x00000810


	//   ....[4]....
        /*00b0*/ 	.word	0x00000910


	//   ....[5]....
        /*00b4*/ 	.word	0x00000a80


	//   ....[6]....
        /*00b8*/ 	.word	0x00000c20


	//   ....[7]....
        /*00bc*/ 	.word	0x00001ce0


	//   ....[8]....
        /*00c0*/ 	.word	0x00002d00


	//   ....[9]....
        /*00c4*/ 	.word	0x00002f10


	//   ....[10]....
        /*00c8*/ 	.word	0x00002f40


	//   ....[11]....
        /*00cc*/ 	.word	0x00003970


	//   ....[12]....
        /*00d0*/ 	.word	0x00003ba0


	//----- nvinfo : EIATTR_VRC_CTA_INIT_COUNT
	.align		4
.L_45:
        /*00d4*/ 	.byte	0x02, 0x4a
        /*00d6*/ 	.byte	0x80
	.zero		1


	//----- nvinfo : EIATTR_SYSCALL_OFFSETS
	.align		4
        /*00d8*/ 	.byte	0x04, 0x46
        /*00da*/ 	.short	(.L_47 - .L_46)


	//   ....[0]....
.L_46:
        /*00dc*/ 	.word	0x00005350


	//   ....[1]....
        /*00e0*/ 	.word	0x00005440


	//   ....[2]....
        /*00e4*/ 	.word	0x00005e40


	//----- nvinfo : EIATTR_MBARRIER_INSTR_OFFSETS
	.align		4
.L_47:
        /*00e8*/ 	.byte	0x04, 0x39
        /*00ea*/ 	.short	(.L_49 - .L_48)


	//   ....[0]....
.L_48:
        /*00ec*/ 	.word	0x00000580
        /*00f0*/ 	.word	0x000000ff
        /*00f4*/ 	.word	0x00000000
        /*00f8*/ 	.short	0x0100
        /*00fa*/ 	.byte	0x06
	.zero		1


	//   ....[1]....
        /*00fc*/ 	.word	0x00000590
        /*0100*/ 	.word	0x000000ff
        /*0104*/ 	.word	0x00000040
        /*0108*/ 	.short	0x0100
        /*010a*/ 	.byte	0x06
	.zero		1


	//   ....[2]....
        /*010c*/ 	.word	0x000005a0
        /*0110*/ 	.word	0x000000ff
        /*0114*/ 	.word	0x00000008
        /*0118*/ 	.short	0x0100
        /*011a*/ 	.byte	0x06
	.zero		1


	//   ....[3]....
        /*011c*/ 	.word	0x000005b0
        /*0120*/ 	.word	0x000000ff
        /*0124*/ 	.word	0x00000048
        /*0128*/ 	.short	0x0100
        /*012a*/ 	.byte	0x06
	.zero		1


	//   ....[4]....
        /*012c*/ 	.word	0x000005c0
        /*0130*/ 	.word	0x000000ff
        /*0134*/ 	.word	0x00000010
        /*0138*/ 	.short	0x0100
        /*013a*/ 	.byte	0x06
	.zero		1


	//   ....[5]....
        /*013c*/ 	.word	0x000005d0
        /*0140*/ 	.word	0x000000ff
        /*0144*/ 	.word	0x00000050
        /*0148*/ 	.short	0x0100
        /*014a*/ 	.byte	0x06
	.zero		1


	//   ....[6]....
        /*014c*/ 	.word	0x000005e0
        /*0150*/ 	.word	0x000000ff
        /*0154*/ 	.word	0x00000018
        /*0158*/ 	.short	0x0100
        /*015a*/ 	.byte	0x06
	.zero		1


	//   ....[7]....
        /*015c*/ 	.word	0x000005f0
        /*0160*/ 	.word	0x000000ff
        /*0164*/ 	.word	0x00000058
        /*0168*/ 	.short	0x0100
        /*016a*/ 	.byte	0x06
	.zero		1


	//   ....[8]....
        /*016c*/ 	.word	0x00000600
        /*0170*/ 	.word	0x000000ff
        /*0174*/ 	.word	0x00000020
        /*0178*/ 	.short	0x0100
        /*017a*/ 	.byte	0x06
	.zero		1


	//   ....[9]....
        /*017c*/ 	.word	0x00000610
        /*0180*/ 	.word	0x000000ff
        /*0184*/ 	.word	0x00000060
        /*0188*/ 	.short	0x0100
        /*018a*/ 	.byte	0x06
	.zero		1


	//   ....[10]....
        /*018c*/ 	.word	0x00000620
        /*0190*/ 	.word	0x000000ff
        /*0194*/ 	.word	0x00000028
        /*0198*/ 	.short	0x0100
        /*019a*/ 	.byte	0x06
	.zero		1


	//   ....[11]....
        /*019c*/ 	.word	0x00000630
        /*01a0*/ 	.word	0x000000ff
        /*01a4*/ 	.word	0x00000068
        /*01a8*/ 	.short	0x0100
        /*01aa*/ 	.byte	0x06
	.zero		1


	//   ....[12]....
        /*01ac*/ 	.word	0x00000640
        /*01b0*/ 	.word	0x000000ff
        /*01b4*/ 	.word	0x00000030
        /*01b8*/ 	.short	0x0100
        /*01ba*/ 	.byte	0x06
	.zero		1


	//   ....[13]....
        /*01bc*/ 	.word	0x00000650
        /*01c0*/ 	.word	0x000000ff
        /*01c4*/ 	.word	0x00000070
        /*01c8*/ 	.short	0x0100
        /*01ca*/ 	.byte	0x06
	.zero		1


	//   ....[14]....
        /*01cc*/ 	.word	0x00000660
        /*01d0*/ 	.word	0x000000ff
        /*01d4*/ 	.word	0x00000038
        /*01d8*/ 	.short	0x0100
        /*01da*/ 	.byte	0x06
	.zero		1


	//   ....[15]....
        /*01dc*/ 	.word	0x00000670
        /*01e0*/ 	.word	0x000000ff
        /*01e4*/ 	.word	0x00000078
        /*01e8*/ 	.short	0x0100
        /*01ea*/ 	.byte	0x06
	.zero		1


	//   ....[16]....
        /*01ec*/ 	.word	0x000007a0
        /*01f0*/ 	.word	0x000000ff
        /*01f4*/ 	.word	0x00000080
        /*01f8*/ 	.short	0x0100
        /*01fa*/ 	.byte	0x07
	.zero		1


	//   ....[17]....
        /*01fc*/ 	.word	0x000007b0
        /*0200*/ 	.word	0x000000ff
        /*0204*/ 	.word	0x00000098
        /*0208*/ 	.short	0x0100
        /*020a*/ 	.byte	0x07
	.zero		1


	//   ....[18]....
        /*020c*/ 	.word	0x000007c0
        /*0210*/ 	.word	0x000000ff
        /*0214*/ 	.word	0x00000088
        /*0218*/ 	.short	0x0100
        /*021a*/ 	.byte	0x07
	.zero		1


	//   ....[19]....
        /*021c*/ 	.word	0x000007d0
        /*0220*/ 	.word	0x000000ff
        /*0224*/ 	.word	0x000000a0
        /*0228*/ 	.short	0x0100
        /*022a*/ 	.byte	0x07
	.zero		1


	//   ....[20]....
        /*022c*/ 	.word	0x000007e0
        /*0230*/ 	.word	0x000000ff
        /*0234*/ 	.word	0x00000090
        /*0238*/ 	.short	0x0100
        /*023a*/ 	.byte	0x07
	.zero		1


	//   ....[21]....
        /*023c*/ 	.word	0x000007f0
        /*0240*/ 	.word	0x000000ff
        /*0244*/ 	.word	0x000000a8
        /*0248*/ 	.short	0x0100
        /*024a*/ 	.byte	0x07
	.zero		1


	//   ....[22]....
        /*024c*/ 	.word	0x000008e0
        /*0250*/ 	.word	0x000000ff
        /*0254*/ 	.word	0x000000b0
        /*0258*/ 	.short	0x0100
        /*025a*/ 	.byte	0x06
	.zero		1


	//   ....[23]....
        /*025c*/ 	.word	0x000008f0
        /*0260*/ 	.word	0x000000ff
        /*0264*/ 	.word	0x000000b8
        /*0268*/ 	.short	0x0100
        /*026a*/ 	.byte	0x06
	.zero		1


	//   ....[24]....
        /*026c*/ 	.word	0x00000a30
        /*0270*/ 	.word	0x000000ff
        /*0274*/ 	.word	0x000000c0
        /*0278*/ 	.short	0x0100
        /*027a*/ 	.byte	0x06
	.zero		1


	//   ....[25]....
        /*027c*/ 	.word	0x00000a40
        /*0280*/ 	.word	0x000000ff
        /*0284*/ 	.word	0x000000d0
        /*0288*/ 	.short	0x0100
        /*028a*/ 	.byte	0x06
	.zero		1


	//   ....[26]....
        /*028c*/ 	.word	0x00000a50
        /*0290*/ 	.word	0x000000ff
        /*0294*/ 	.word	0x000000c8
        /*0298*/ 	.short	0x0100
        /*029a*/ 	.byte	0x06
	.zero		1


	//   ....[27]....
        /*029c*/ 	.word	0x00000a60
        /*02a0*/ 	.word	0x000000ff
        /*02a4*/ 	.word	0x000000d8
        /*02a8*/ 	.short	0x0100
        /*02aa*/ 	.byte	0x06
	.zero		1


	//   ....[28]....
        /*02ac*/ 	.word	0x00000b90
        /*02b0*/ 	.word	0x000000ff
        /*02b4*/ 	.word	0x000000e0
        /*02b8*/ 	.short	0x0100
        /*02ba*/ 	.byte	0x07
	.zero		1


	//   ....[29]....
        /*02bc*/ 	.word	0x00000ba0
        /*02c0*/ 	.word	0x000000ff
        /*02c4*/ 	.word	0x00000100
        /*02c8*/ 	.short	0x0100
        /*02ca*/ 	.byte	0x07
	.zero		1


	//   ....[30]....
        /*02cc*/ 	.word	0x00000bb0
        /*02d0*/ 	.word	0x000000ff
        /*02d4*/ 	.word	0x000000e8
        /*02d8*/ 	.short	0x0100
        /*02da*/ 	.byte	0x07
	.zero		1


	//   ....[31]....
        /*02dc*/ 	.word	0x00000bc0
        /*02e0*/ 	.word	0x000000ff
        /*02e4*/ 	.word	0x00000108
        /*02e8*/ 	.short	0x0100
        /*02ea*/ 	.byte	0x07
	.zero		1


	//   ....[32]....
        /*02ec*/ 	.word	0x00000bd0
        /*02f0*/ 	.word	0x000000ff
        /*02f4*/ 	.word	0x000000f0
        /*02f8*/ 	.short	0x0100
        /*02fa*/ 	.byte	0x07
	.zero		1


	//   ....[33]....
        /*02fc*/ 	.word	0x00000be0
        /*0300*/ 	.word	0x000000ff
        /*0304*/ 	.word	0x00000110
        /*0308*/ 	.short	0x0100
        /*030a*/ 	.byte	0x07
	.zero		1


	//   ....[34]....
        /*030c*/ 	.word	0x00000bf0
        /*0310*/ 	.word	0x000000ff
        /*0314*/ 	.word	0x000000f8
        /*0318*/ 	.short	0x0100
        /*031a*/ 	.byte	0x07
	.zero		1


	//   ....[35]....
        /*031c*/ 	.word	0x00000c00
        /*0320*/ 	.word	0x000000ff
        /*0324*/ 	.word	0x00000118
        /*0328*/ 	.short	0x0100
        /*032a*/ 	.byte	0x07
	.zero		1


	//   ....[36]....
        /*032c*/ 	.word	0x00000cf0
        /*0330*/ 	.word	0x000000ff
        /*0334*/ 	.word	0x00000120
        /*0338*/ 	.short	0x0100
        /*033a*/ 	.byte	0x06
	.zero		1


	//   ....[37]....
        /*033c*/ 	.word	0x00000d00
        /*0340*/ 	.word	0x000000ff
        /*0344*/ 	.word	0x00000130
        /*0348*/ 	.short	0x0100
        /*034a*/ 	.byte	0x06
	.zero		1


	//   ....[38]....
        /*034c*/ 	.word	0x00000d10
        /*0350*/ 	.word	0x000000ff
        /*0354*/ 	.word	0x00000128
        /*0358*/ 	.short	0x0100
        /*035a*/ 	.byte	0x06
	.zero		1


	//   ....[39]....
        /*035c*/ 	.word	0x00000d20
        /*0360*/ 	.word	0x000000ff
        /*0364*/ 	.word	0x00000138
        /*0368*/ 	.short	0x0100
        /*036a*/ 	.byte	0x06
	.zero		1


	//   ....[40]....
        /*036c*/ 	.word	0x000015d0
        /*0370*/ 	.word	0x00000002
        /*0374*/ 	.word	0x00000130
        /*0378*/ 	.short	0x010a
        /*037a*/ 	.byte	0xff
	.zero		1


	//   ....[41]....
        /*037c*/ 	.word	0x00001600
        /*0380*/ 	.word	0x00000002
        /*0384*/ 	.word	0x00000120
        /*0388*/ 	.short	0x0101
        /*038a*/ 	.byte	0xff
	.zero		1


	//   ....[42]....
        /*038c*/ 	.word	0x000016d0
        /*0390*/ 	.word	0x000000ff
        /*0394*/ 	.word	0x00000040
        /*0398*/ 	.short	0x010a
        /*039a*/ 	.byte	0x08
	.zero		1


	//   ....[43]....
        /*039c*/ 	.word	0x00001770
        /*03a0*/ 	.word	0x000000ff
        /*03a4*/ 	.word	0x00000040
        /*03a8*/ 	.short	0x010a
        /*03aa*/ 	.byte	0x21
	.zero		1


	//   ....[44]....
        /*03ac*/ 	.word	0x000018c0
        /*03b0*/ 	.word	0x000000ff
        /*03b4*/ 	.word	0x00000040
        /*03b8*/ 	.short	0x010a
        /*03ba*/ 	.byte	0x08
	.zero		1


	//   ....[45]....
        /*03bc*/ 	.word	0x000019f0
        /*03c0*/ 	.word	0x000000ff
        /*03c4*/ 	.word	0x000000b8
        /*03c8*/ 	.short	0x0101
        /*03ca*/ 	.byte	0x05
	.zero		1


	//   ....[46]....
        /*03cc*/ 	.word	0x00001a00
        /*03d0*/ 	.word	0x000000ff
        /*03d4*/ 	.word	0x00000040
        /*03d8*/ 	.short	0x010a
        /*03da*/ 	.byte	0x08
	.zero		1


	//   ....[47]....
        /*03dc*/ 	.word	0x00001a80
        /*03e0*/ 	.word	0x000000ff
        /*03e4*/ 	.word	0x00000040
        /*03e8*/ 	.short	0x010a
        /*03ea*/ 	.byte	0x11
	.zero		1


	//   ....[48]....
        /*03ec*/ 	.word	0x00001bd0
        /*03f0*/ 	.word	0x000000ff
        /*03f4*/ 	.word	0x00000040
        /*03f8*/ 	.short	0x010a
        /*03fa*/ 	.byte	0x08
	.zero		1


	//   ....[49]....
        /*03fc*/ 	.word	0x00001d10
        /*0400*/ 	.word	0x00000002
        /*0404*/ 	.word	0x000000c0
        /*0408*/ 	.short	0x010a
        /*040a*/ 	.byte	0xff
	.zero		1


	//   ....[50]....
        /*040c*/ 	.word	0x00001dd0
        /*0410*/ 	.word	0x00000002
        /*0414*/ 	.word	0x00000000
        /*0418*/ 	.short	0x0101
        /*041a*/ 	.byte	0xff
	.zero		1


	//   ....[51]....
        /*041c*/ 	.word	0x00002330
        /*0420*/ 	.word	0x000000ff
        /*0424*/ 	.word	0x00000000
        /*0428*/ 	.short	0x010a
        /*042a*/ 	.byte	0x04
	.zero		1


	//   ....[52]....
        /*042c*/ 	.word	0x000023c0
        /*0430*/ 	.word	0x000000ff
        /*0434*/ 	.word	0x00000000
        /*0438*/ 	.short	0x010a
        /*043a*/ 	.byte	0x04
	.zero		1


	//   ....[53]....
        /*043c*/ 	.word	0x00002450
        /*0440*/ 	.word	0x000000ff
        /*0444*/ 	.word	0x00000000
        /*0448*/ 	.short	0x010a
        /*044a*/ 	.byte	0x04
	.zero		1


	//   ....[54]....
        /*044c*/ 	.word	0x000024e0
        /*0450*/ 	.word	0x000000ff
        /*0454*/ 	.word	0x00000000
        /*0458*/ 	.short	0x010a
        /*045a*/ 	.byte	0x04
	.zero		1


	//   ....[55]....
        /*045c*/ 	.word	0x00002570
        /*0460*/ 	.word	0x000000ff
        /*0464*/ 	.word	0x00000000
        /*0468*/ 	.short	0x010a
        /*046a*/ 	.byte	0x04
	.zero		1


	//   ....[56]....
        /*046c*/ 	.word	0x00002600
        /*0470*/ 	.word	0x000000ff
        /*0474*/ 	.word	0x00000000
        /*0478*/ 	.short	0x010a
        /*047a*/ 	.byte	0x04
	.zero		1


	//   ....[57]....
        /*047c*/ 	.word	0x00002690
        /*0480*/ 	.word	0x000000ff
        /*0484*/ 	.word	0x00000000
        /*0488*/ 	.short	0x010a
        /*048a*/ 	.byte	0x04
	.zero		1


	//   ....[58]....
        /*048c*/ 	.word	0x00002730
        /*0490*/ 	.word	0x00000000
        /*0494*/ 	.word	0x00000000
        /*0498*/ 	.short	0x010a
        /*049a*/ 	.byte	0xff
	.zero		1


	//   ....[59]....
        /*049c*/ 	.word	0x00002850
        /*04a0*/ 	.word	0x00000000
        /*04a4*/ 	.word	0x00000120
        /*04a8*/ 	.short	0x010a
        /*04aa*/ 	.byte	0xff
	.zero		1


	//   ....[60]....
        /*04ac*/ 	.word	0x000028c0
        /*04b0*/ 	.word	0x00000000
        /*04b4*/ 	.word	0x00000000
        /*04b8*/ 	.short	0x0101
        /*04ba*/ 	.byte	0xff
	.zero		1


	//   ....[61]....
        /*04bc*/ 	.word	0x000028e0
        /*04c0*/ 	.word	0x000000ff
        /*04c4*/ 	.word	0x000000d0
        /*04c8*/ 	.short	0x010a
        /*04ca*/ 	.byte	0x05
	.zero		1


	//   ....[62]....
        /*04cc*/ 	.word	0x00002a00
        /*04d0*/ 	.word	0x00000000
        /*04d4*/ 	.word	0x000000c0
        /*04d8*/ 	.short	0x010a
        /*04da*/ 	.byte	0xff
	.zero		1


	//   ....[63]....
        /*04dc*/ 	.word	0x00002b00
        /*04e0*/ 	.word	0x00000000
        /*04e4*/ 	.word	0x00000000
        /*04e8*/ 	.short	0x0101
        /*04ea*/ 	.byte	0xff
	.zero		1


	//   ....[64]....
        /*04ec*/ 	.word	0x00002b90
        /*04f0*/ 	.word	0x000000ff
        /*04f4*/ 	.word	0x000000d0
        /*04f8*/ 	.short	0x0106
        /*04fa*/ 	.byte	0x05
	.zero		1


	//   ....[65]....
        /*04fc*/ 	.word	0x00002bb0
        /*0500*/ 	.word	0x000000ff
        /*0504*/ 	.word	0x000000d0
        /*0508*/ 	.short	0x010a
        /*050a*/ 	.byte	0x05
	.zero		1


	//   ....[66]....
        /*050c*/ 	.word	0x00002c40
        /*0510*/ 	.word	0x000000ff
        /*0514*/ 	.word	0x000000d0
        /*0518*/ 	.short	0x0106
        /*051a*/ 	.byte	0x04
	.zero		1


	//   ....[67]....
        /*051c*/ 	.word	0x00002c80
        /*0520*/ 	.word	0x00000000
        /*0524*/ 	.word	0x000000d0
        /*0528*/ 	.short	0x010a
        /*052a*/ 	.byte	0xff
	.zero		1


	//   ....[68]....
        /*052c*/ 	.word	0x000031c0
        /*0530*/ 	.word	0x00000000
        /*0534*/ 	.word	0x000000c0
        /*0538*/ 	.short	0x010a
        /*053a*/ 	.byte	0xff
	.zero		1


	//   ....[69]....
        /*053c*/ 	.word	0x000032d0
        /*0540*/ 	.word	0x00000003
        /*0544*/ 	.word	0x00000000
        /*0548*/ 	.short	0x0101
        /*054a*/ 	.byte	0xff
	.zero		1


	//   ....[70]....
        /*054c*/ 	.word	0x000032e0
        /*0550*/ 	.word	0x000000ff
        /*0554*/ 	.word	0x00000000
        /*0558*/ 	.short	0x010a
        /*055a*/ 	.byte	0x06
	.zero		1


	//   ....[71]....
        /*055c*/ 	.word	0x00003300
        /*0560*/ 	.word	0x000000ff
        /*0564*/ 	.word	0x00000100
        /*0568*/ 	.short	0x010a
        /*056a*/ 	.byte	0x07
	.zero		1


	//   ....[72]....
        /*056c*/ 	.word	0x000033d0
        /*0570*/ 	.word	0x000000ff
        /*0574*/ 	.word	0x00000000
        /*0578*/ 	.short	0x010a
        /*057a*/ 	.byte	0x06
	.zero		1


	//   ....[73]....
        /*057c*/ 	.word	0x00003500
        /*0580*/ 	.word	0x000000ff
        /*0584*/ 	.word	0x00000000
        /*0588*/ 	.short	0x010a
        /*058a*/ 	.byte	0x1a
	.zero		1


	//   ....[74]....
        /*058c*/ 	.word	0x000037a0
        /*0590*/ 	.word	0x000000ff
        /*0594*/ 	.word	0x00000000
        /*0598*/ 	.short	0x010a
        /*059a*/ 	.byte	0x06
	.zero		1


	//   ....[75]....
        /*059c*/ 	.word	0x00003830
        /*05a0*/ 	.word	0x000000ff
        /*05a4*/ 	.word	0x00000000
        /*05a8*/ 	.short	0x010a
        /*05aa*/ 	.byte	0x06
	.zero		1


	//   ....[76]....
        /*05ac*/ 	.word	0x000038c0
        /*05b0*/ 	.word	0x000000ff
        /*05b4*/ 	.word	0x00000000
        /*05b8*/ 	.short	0x010a
        /*05ba*/ 	.byte	0x06
	.zero		1


	//   ....[77]....
        /*05bc*/ 	.word	0x00003950
        /*05c0*/ 	.word	0x000000ff
        /*05c4*/ 	.word	0x00000000
        /*05c8*/ 	.short	0x010a
        /*05ca*/ 	.byte	0x07
	.zero		1


	//   ....[78]....
        /*05cc*/ 	.word	0x00003d90
        /*05d0*/ 	.word	0x00000000
        /*05d4*/ 	.word	0x000000c0
        /*05d8*/ 	.short	0x010a
        /*05da*/ 	.byte	0xff
	.zero		1


	//   ....[79]....
        /*05dc*/ 	.word	0x00003e50
        /*05e0*/ 	.word	0x00000000
        /*05e4*/ 	.word	0x00000000
        /*05e8*/ 	.short	0x0101
        /*05ea*/ 	.byte	0xff
	.zero		1


	//   ....[80]....
        /*05ec*/ 	.word	0x00004170
        /*05f0*/ 	.word	0x000000ff
        /*05f4*/ 	.word	0x000000b8
        /*05f8*/ 	.short	0x010a
        /*05fa*/ 	.byte	0x0d
	.zero		1


	//   ....[81]....
        /*05fc*/ 	.word	0x00004390
        /*0600*/ 	.word	0x000000ff
        /*0604*/ 	.word	0x00000098
        /*0608*/ 	.short	0x010a
        /*060a*/ 	.byte	0x10
	.zero		1


	//   ....[82]....
        /*060c*/ 	.word	0x00004590
        /*0610*/ 	.word	0x000000ff
        /*0614*/ 	.word	0x00000080
        /*0618*/ 	.short	0x010b
        /*061a*/ 	.byte	0x10
	.zero		1


	//   ....[83]....
        /*061c*/ 	.word	0x000045e0
        /*0620*/ 	.word	0x000000ff
        /*0624*/ 	.word	0x00000000
        /*0628*/ 	.short	0x0101
        /*062a*/ 	.byte	0x11
	.zero		1


	//   ....[84]....
        /*062c*/ 	.word	0x00004620
        /*0630*/ 	.word	0x000000ff
        /*0634*/ 	.word	0x00000098
        /*0638*/ 	.short	0x010a
        /*063a*/ 	.byte	0x0e
	.zero		1


	//   ....[85]....
        /*063c*/ 	.word	0x00004860
        /*0640*/ 	.word	0x000000ff
        /*0644*/ 	.word	0x00000080
        /*0648*/ 	.short	0x010b
        /*064a*/ 	.byte	0x0e
	.zero		1


	//   ....[86]....
        /*064c*/ 	.word	0x000048d0
        /*0650*/ 	.word	0x000000ff
        /*0654*/ 	.word	0x00000000
        /*0658*/ 	.short	0x0101
        /*065a*/ 	.byte	0x10
	.zero		1


	//   ....[87]....
        /*065c*/ 	.word	0x00004920
        /*0660*/ 	.word	0x000000ff
        /*0664*/ 	.word	0x00000000
        /*0668*/ 	.short	0x010a
        /*066a*/ 	.byte	0x04
	.zero		1


	//   ....[88]....
        /*066c*/ 	.word	0x000049b0
        /*0670*/ 	.word	0x000000ff
        /*0674*/ 	.word	0x00000000
        /*0678*/ 	.short	0x010a
        /*067a*/ 	.byte	0x04
	.zero		1


	//   ....[89]....
        /*067c*/ 	.word	0x00004a50
        /*0680*/ 	.word	0x00000000
        /*0684*/ 	.word	0x00000000
        /*0688*/ 	.short	0x010a
        /*068a*/ 	.byte	0xff
	.zero		1


	//   ....[90]....
        /*068c*/ 	.word	0x00004cf0
        /*0690*/ 	.word	0x00000000
        /*0694*/ 	.word	0x000000c0
        /*0698*/ 	.short	0x010a
        /*069a*/ 	.byte	0xff
	.zero		1


	//   ....[91]....
        /*069c*/ 	.word	0x00004db0
        /*06a0*/ 	.word	0x00000000
        /*06a4*/ 	.word	0x00000000
        /*06a8*/ 	.short	0x0101
        /*06aa*/ 	.byte	0xff
	.zero		1


	//   ....[92]....
        /*06ac*/ 	.word	0x000058e0
        /*06b0*/ 	.word	0x00000002
        /*06b4*/ 	.word	0x00000080
        /*06b8*/ 	.short	0x010a
        /*06ba*/ 	.byte	0xff
	.zero		1


	//   ....[93]....
        /*06bc*/ 	.word	0x00005940
        /*06c0*/ 	.word	0x00000010
        /*06c4*/ 	.word	0x000000e0
        /*06c8*/ 	.short	0x010a
        /*06ca*/ 	.byte	0xff
	.zero		1


	//   ....[94]....
        /*06cc*/ 	.word	0x00005b30
        /*06d0*/ 	.word	0x00000002
        /*06d4*/ 	.word	0x00000080
        /*06d8*/ 	.short	0x010a
        /*06da*/ 	.byte	0xff
	.zero		1


	//   ....[95]....
        /*06dc*/ 	.word	0x00005cf0
        /*06e0*/ 	.word	0x00000083
        /*06e4*/ 	.word	0x000000e0
        /*06e8*/ 	.short	0x010a
        /*06ea*/ 	.byte	0xff
	.zero		1


	//   ....[96]....
        /*06ec*/ 	.word	0x00005f10
        /*06f0*/ 	.word	0x00000083
        /*06f4*/ 	.word	0x00000000
        /*06f8*/ 	.short	0x0101
        /*06fa*/ 	.byte	0xff
	.zero		1


	//   ....[97]....
        /*06fc*/ 	.word	0x000099d0
        /*0700*/ 	.word	0x00000000
        /*0704*/ 	.word	0x00000000
        /*0708*/ 	.short	0x0101
        /*070a*/ 	.byte	0xff
	.zero		1


	//   ....[98]....
        /*070c*/ 	.word	0x00009a90
        /*0710*/ 	.word	0x00000002
        /*0714*/ 	.word	0x00000080
        /*0718*/ 	.short	0x010a
        /*071a*/ 	.byte	0xff
	.zero		1


	//   ....[99]....
        /*071c*/ 	.word	0x00009d10
        /*0720*/ 	.word	0x00000000
        /*0724*/ 	.word	0x00000000
        /*0728*/ 	.short	0x0101
        /*072a*/ 	.byte	0xff
	.zero		1


	//   ....[100]....
        /*072c*/ 	.word	0x00009d30
        /*0730*/ 	.word	0x00000002
        /*0734*/ 	.word	0x00000130
        /*0738*/ 	.short	0x010a
        /*073a*/ 	.byte	0xff
	.zero		1


	//   ....[101]....
        /*073c*/ 	.word	0x00009d90
        /*0740*/ 	.word	0x00000002
        /*0744*/ 	.word	0x00000040
        /*0748*/ 	.short	0x010a
        /*074a*/ 	.byte	0xff
	.zero		1


	//   ....[102]....
        /*074c*/ 	.word	0x00009df0
        /*0750*/ 	.word	0x00000002
        /*0754*/ 	.word	0x00000040
        /*0758*/ 	.short	0x010a
        /*075a*/ 	.byte	0xff
	.zero		1


	//   ....[103]....
        /*075c*/ 	.word	0x00009e40
        /*0760*/ 	.word	0x00000002
        /*0764*/ 	.word	0x000000c0
        /*0768*/ 	.short	0x010a
        /*076a*/ 	.byte	0xff
	.zero		1


	//   ....[104]....
        /*076c*/ 	.word	0x00009ea0
        /*0770*/ 	.word	0x00000000
        /*0774*/ 	.word	0x00000000
        /*0778*/ 	.short	0x010a
        /*077a*/ 	.byte	0xff
	.zero		1


	//   ....[105]....
        /*077c*/ 	.word	0x00009f00
        /*0780*/ 	.word	0x00000000
        /*0784*/ 	.word	0x00000000
        /*0788*/ 	.short	0x010a
        /*078a*/ 	.byte	0xff
	.zero		1


	//   ....[106]....
        /*078c*/ 	.word	0x00009f60
        /*0790*/ 	.word	0x00000000
        /*0794*/ 	.word	0x00000000
        /*0798*/ 	.short	0x010a
        /*079a*/ 	.byte	0xff
	.zero		1


	//   ....[107]....
        /*079c*/ 	.word	0x00009fc0
        /*07a0*/ 	.word	0x00000000
        /*07a4*/ 	.word	0x00000000
        /*07a8*/ 	.short	0x010a
        /*07aa*/ 	.byte	0xff
	.zero		1


	//   ....[108]....
        /*07ac*/ 	.word	0x0000a020
        /*07b0*/ 	.word	0x00000000
        /*07b4*/ 	.word	0x00000000
        /*07b8*/ 	.short	0x010a
        /*07ba*/ 	.byte	0xff
	.zero		1


	//   ....[109]....
        /*07bc*/ 	.word	0x0000a080
        /*07c0*/ 	.word	0x00000000
        /*07c4*/ 	.word	0x00000000
        /*07c8*/ 	.short	0x010a
        /*07ca*/ 	.byte	0xff
	.zero		1


	//   ....[110]....
        /*07cc*/ 	.word	0x0000a0e0
        /*07d0*/ 	.word	0x00000000
        /*07d4*/ 	.word	0x00000000
        /*07d8*/ 	.short	0x010a
        /*07da*/ 	.byte	0xff
	.zero		1


	//   ....[111]....
        /*07dc*/ 	.word	0x0000a130
        /*07e0*/ 	.word	0x00000000
        /*07e4*/ 	.word	0x00000120
        /*07e8*/ 	.short	0x010a
        /*07ea*/ 	.byte	0xff
	.zero		1


	//   ....[112]....
        /*07ec*/ 	.word	0x0000a190
        /*07f0*/ 	.word	0x00000000
        /*07f4*/ 	.word	0x000000d0
        /*07f8*/ 	.short	0x010a
        /*07fa*/ 	.byte	0xff
	.zero		1


	//   ....[113]....
        /*07fc*/ 	.word	0x0000a1e0
        /*0800*/ 	.word	0x00000000
        /*0804*/ 	.word	0x000000c0
        /*0808*/ 	.short	0x010a
        /*080a*/ 	.byte	0xff
	.zero		1


	//   ....[114]....
        /*080c*/ 	.word	0x0000a240
        /*0810*/ 	.word	0x00000000
        /*0814*/ 	.word	0x000000d0
        /*0818*/ 	.short	0x010a
        /*081a*/ 	.byte	0xff
	.zero		1


	//   ....[115]....
        /*081c*/ 	.word	0x0000a290
        /*0820*/ 	.word	0x00000000
        /*0824*/ 	.word	0x000000c0
        /*0828*/ 	.short	0x010a
        /*082a*/ 	.byte	0xff
	.zero		1


	//   ....[116]....
        /*082c*/ 	.word	0x0000a2f0
        /*0830*/ 	.word	0x00000002
        /*0834*/ 	.word	0x00000100
        /*0838*/ 	.short	0x010a
        /*083a*/ 	.byte	0xff
	.zero		1


	//   ....[117]....
        /*083c*/ 	.word	0x0000a350
        /*0840*/ 	.word	0x00000000
        /*0844*/ 	.word	0x00000000
        /*0848*/ 	.short	0x010a
        /*084a*/ 	.byte	0xff
	.zero		1


	//   ....[118]....
        /*084c*/ 	.word	0x0000a3b0
        /*0850*/ 	.word	0x00000000
        /*0854*/ 	.word	0x00000000
        /*0858*/ 	.short	0x010a
        /*085a*/ 	.byte	0xff
	.zero		1


	//   ....[119]....
        /*085c*/ 	.word	0x0000a410
        /*0860*/ 	.word	0x00000000
        /*0864*/ 	.word	0x00000000
        /*0868*/ 	.short	0x010a
        /*086a*/ 	.byte	0xff
	.zero		1


	//   ....[120]....
        /*086c*/ 	.word	0x0000a470
        /*0870*/ 	.word	0x00000000
        /*0874*/ 	.word	0x00000000
        /*0878*/ 	.short	0x010a
        /*087a*/ 	.byte	0xff
	.zero		1


	//   ....[121]....
        /*087c*/ 	.word	0x0000a4d0
        /*0880*/ 	.word	0x00000000
        /*0884*/ 	.word	0x00000000
        /*0888*/ 	.short	0x010a
        /*088a*/ 	.byte	0xff
	.zero		1


	//   ....[122]....
        /*088c*/ 	.word	0x0000a520
        /*0890*/ 	.word	0x00000000
        /*0894*/ 	.word	0x000000c0
        /*0898*/ 	.short	0x010a
        /*089a*/ 	.byte	0xff
	.zero		1


	//   ....[123]....
        /*089c*/ 	.word	0x0000a580
        /*08a0*/ 	.word	0x00000000
        /*08a4*/ 	.word	0x000000b8
        /*08a8*/ 	.short	0x010a
        /*08aa*/ 	.byte	0xff
	.zero		1


	//   ....[124]....
        /*08ac*/ 	.word	0x0000a5e0
        /*08b0*/ 	.word	0x00000000
        /*08b4*/ 	.word	0x00000098
        /*08b8*/ 	.short	0x010a
        /*08ba*/ 	.byte	0xff
	.zero		1


	//   ....[125]....
        /*08bc*/ 	.word	0x0000a640
        /*08c0*/ 	.word	0x00000000
        /*08c4*/ 	.word	0x00000098
        /*08c8*/ 	.short	0x010a
        /*08ca*/ 	.byte	0xff
	.zero		1


	//   ....[126]....
        /*08cc*/ 	.word	0x0000a6a0
        /*08d0*/ 	.word	0x00000000
        /*08d4*/ 	.word	0x00000000
        /*08d8*/ 	.short	0x010a
        /*08da*/ 	.byte	0xff
	.zero		1


	//   ....[127]....
        /*08dc*/ 	.word	0x0000a700
        /*08e0*/ 	.word	0x00000000
        /*08e4*/ 	.word	0x00000000
        /*08e8*/ 	.short	0x010a
        /*08ea*/ 	.byte	0xff
	.zero		1


	//   ....[128]....
        /*08ec*/ 	.word	0x0000a750
        /*08f0*/ 	.word	0x00000000
        /*08f4*/ 	.word	0x000000c0
        /*08f8*/ 	.short	0x010a
        /*08fa*/ 	.byte	0xff
	.zero		1


	//   ....[129]....
        /*08fc*/ 	.word	0x0000a7a0
        /*0900*/ 	.word	0x00000002
        /*0904*/ 	.word	0x00000080
        /*0908*/ 	.short	0x010a
        /*090a*/ 	.byte	0xff
	.zero		1


	//   ....[130]....
        /*090c*/ 	.word	0x0000a7f0
        /*0910*/ 	.word	0x00000083
        /*0914*/ 	.word	0x000000e0
        /*0918*/ 	.short	0x010a
        /*091a*/ 	.byte	0xff
	.zero		1


	//----- nvinfo : EIATTR_NUM_MBARRIERS
	.align		4
.L_49:
        /*091c*/ 	.byte	0x03, 0x38
        /*091e*/ 	.short	0x0028


	//----- nvinfo : EIATTR_EXIT_INSTR_OFFSETS
	.align		4
        /*0920*/ 	.byte	0x04, 0x1c
        /*0922*/ 	.short	(.L_51 - .L_50)


	//   ....[0]....
.L_50:
        /*0924*/ 	.word	0x00002760


	//   ....[1]....
        /*0928*/ 	.word	0x00002c50


	//   ....[2]....
        /*092c*/ 	.word	0x00002cb0


	//   ....[3]....
        /*0930*/ 	.word	0x00003bb0


	//   ....[4]....
        /*0934*/ 	.word	0x00004a80


	//   ....[5]....
        /*0938*/ 	.word	0x00004ac0


	//   ....[6]....
        /*093c*/ 	.word	0x00009c00


	//   ....[7]....
        /*0940*/ 	.word	0x00009c80


	//   ....[8]....
        /*0944*/ 	.word	0x00009cb0


	//   ....[9]....
        /*0948*/ 	.word	0x00009d20


	//----- nvinfo : EIATTR_MAX_THREADS
	.align		4
.L_51:
        /*094c*/ 	.byte	0x04, 0x05
        /*094e*/ 	.short	(.L_53 - .L_52)
.L_52:
        /*0950*/ 	.word	0x00000100
        /*0954*/ 	.word	0x00000001
        /*0958*/ 	.word	0x00000001


	//----- nvinfo : EIATTR_CRS_STACK_SIZE
	.align		4
.L_53:
        /*095c*/ 	.byte	0x04, 0x1e
        /*095e*/ 	.short	(.L_55 - .L_54)
.L_54:
        /*0960*/ 	.word	0x00000000


	//----- nvinfo : EIATTR_CBANK_PARAM_SIZE
	.align		4
.L_55:
        /*0964*/ 	.byte	0x03, 0x19
        /*0966*/ 	.short	0x0800


	//----- nvinfo : EIATTR_PARAM_CBANK
	.align		4
        /*0968*/ 	.byte	0x04, 0x0a
        /*096a*/ 	.short	(.L_57 - .L_56)
	.align		4
.L_56:
        /*096c*/ 	.word	index@(.nv.constant0._ZN7cutlass13device_kernelINS_4gemm6kernel13GemmUniversalIN4cute5tupleIJiiiiEEENS1_10collective13CollectiveMmaINS1_35MainloopSm100TmaUmmaWarpSpecializedILi8ELi2ELi4ENS5_IJNS4_1CILi1EEESB_SB_EEEEENS5_IJNSA_ILi128EEENSA_ILi64EEESF_EEENS_6half_tENS5_IJlSB_lEEESH_SI_NS4_8TiledMMAINS4_8MMA_AtomIJNS4_20SM100_MMA_F16BF16_SSISH_SH_fLi128ELi64ELNS4_4UMMA5MajorE0ELSN_0ELNSM_7ScaleInE0ELSO_0EEEEEENS4_6LayoutISC_NS5_IJNSA_ILi0EEESS_SS_EEEEENS5_IJNS4_10UnderscoreESV_SV_EEEEENS4_13SM90_TMA_LOADENS4_14ComposedLayoutINS4_7SwizzleILi3ELi4ELi3EEENS4_18smem_ptr_flag_bitsILi16EEENSR_INS5_IJNSA_ILi8EEESF_EEENS5_IJSF_SB_EEEEEEEvNS4_8identityESY_S18_vS19_EENS_8epilogue10collective18CollectiveEpilogueINS1B_23Sm100TmaWarpSpecializedILi3ELi2ELi32ELb1ELb0EEEJSG_NS5_IJNSR_ISE_SB_EENSR_INSA_ILi32EEESB_EEEEESH_SI_SH_SI_NS1B_6fusion15FusionCallbacksIS1F_NS1K_13LinCombEltActINS1B_6thread7SigmoidESH_fSH_fLNS_15FloatRoundStyleE2EEESG_S1J_JEEENS4_5SM1004TMEM4LOAD26SM100_TMEM_LOAD_32dp32b32xESY_NSZ_INS10_ILi2ELi4ELi3EEES13_NSR_INS5_IJS14_S1H_EEENS5_IJS1H_SB_EEEEEEENS4_39AutoVectorizingCopyWithAssumedAlignmentILi128EEENS4_14SM90_TMA_STOREES20_S22_S22_EEEvvEEEEvNT_6ParamsE)
        /*0970*/ 	.short	0x0380
        /*0972*/ 	.short	0x0800


	//----- nvinfo : EIATTR_SW_WAR
	.align		4
.L_57:
        /*0974*/ 	.byte	0x04, 0x36
        /*0976*/ 	.short	(.L_59 - .L_58)
.L_58:
        /*0978*/ 	.word	0x00000008
.L_59:


//--------------------- .nv.callgraph             --------------------------
	.section	.nv.callgraph,"",@"SHT_CUDA_CALLGRAPH"
	.align	4
	.sectionentsize	8
	.align		4
        /*0000*/ 	.word	0x00000000
	.align		4
        /*0004*/ 	.word	0xffffffff
	.align		4
        /*0008*/ 	.word	index@(_ZN7cutlass13device_kernelINS_4gemm6kernel13GemmUniversalIN4cute5tupleIJiiiiEEENS1_10collective13CollectiveMmaINS1_35MainloopSm100TmaUmmaWarpSpecializedILi8ELi2ELi4ENS5_IJNS4_1CILi1EEESB_SB_EEEEENS5_IJNSA_ILi128EEENSA_ILi64EEESF_EEENS_6half_tENS5_IJlSB_lEEESH_SI_NS4_8TiledMMAINS4_8MMA_AtomIJNS4_20SM100_MMA_F16BF16_SSISH_SH_fLi128ELi64ELNS4_4UMMA5MajorE0ELSN_0ELNSM_7ScaleInE0ELSO_0EEEEEENS4_6LayoutISC_NS5_IJNSA_ILi0EEESS_SS_EEEEENS5_IJNS4_10UnderscoreESV_SV_EEEEENS4_13SM90_TMA_LOADENS4_14ComposedLayoutINS4_7SwizzleILi3ELi4ELi3EEENS4_18smem_ptr_flag_bitsILi16EEENSR_INS5_IJNSA_ILi8EEESF_EEENS5_IJSF_SB_EEEEEEEvNS4_8identityESY_S18_vS19_EENS_8epilogue10collective18CollectiveEpilogueINS1B_23Sm100TmaWarpSpecializedILi3ELi2ELi32ELb1ELb0EEEJSG_NS5_IJNSR_ISE_SB_EENSR_INSA_ILi32EEESB_EEEEESH_SI_SH_SI_NS1B_6fusion15FusionCallbacksIS1F_NS1K_13LinCombEltActINS1B_6thread7SigmoidESH_fSH_fLNS_15FloatRoundStyleE2EEESG_S1J_JEEENS4_5SM1004TMEM4LOAD26SM100_TMEM_LOAD_32dp32b32xESY_NSZ_INS10_ILi2ELi4ELi3EEES13_NSR_INS5_IJS14_S1H_EEENS5_IJS1H_SB_EEEEEEENS4_39AutoVectorizingCopyWithAssumedAlignmentILi128EEENS4_14SM90_TMA_STOREES20_S22_S22_EEEvvEEEEvNT_6ParamsE)
	.align		4
        /*000c*/ 	.word	index@(__assertfail)
	.align		4
        /*0010*/ 	.word	0x00000000
	.align		4
        /*0014*/ 	.word	0xfffffffe
	.align		4
        /*0018*/ 	.word	0x00000000
	.align		4
        /*001c*/ 	.word	0xfffffffd
	.align		4
        /*0020*/ 	.word	0x00000000
	.align		4
        /*0024*/ 	.word	0xfffffffc


//--------------------- .nv.constant4             --------------------------
	.section	.nv.constant4,"a",@progbits
	.align	8
	.align		8
.nv.constant4:
        /*0000*/ 	.dword	__assertfail
	.align		8
        /*0008*/ 	.dword	__unnamed_1
	.align		8
        /*0010*/ 	.dword	__unnamed_2
	.align		8
        /*0018*/ 	.dword	_ZN39_INTERNAL_655f5207_4_k_cu_d5fc6b03_28884cuda3std3__45__cpo5beginE
	.align		8
        /*0020*/ 	.dword	_ZN39_INTERNAL_655f5207_4_k_cu_d5fc6b03_28884cuda3std3__45__cpo3endE
	.align		8
        /*0028*/ 	.dword	_ZN39_INTERNAL_655f5207_4_k_cu_d5fc6b03_28884cuda3std3__45__cpo6cbeginE
	.align		8
        /*0030*/ 	.dword	_ZN39_INTERNAL_655f5207_4_k_cu_d5fc6b03_28884cuda3std3__45__cpo4cendE
	.align		8
        /*0038*/ 	.dword	_ZN39_INTERNAL_655f5207_4_k_cu_d5fc6b03_28884cuda3std3__441_GLOBAL__N__655f5207_4_k_cu_d5fc6b03_28886ignoreE
	.align		8
        /*0040*/ 	.dword	_ZN39_INTERNAL_655f5207_4_k_cu_d5fc6b03_28884cuda3std3__419piecewise_constructE
	.align		8
        /*0048*/ 	.dword	_ZN39_INTERNAL_655f5207_4_k_cu_d5fc6b03_28884cuda3std3__48in_placeE
	.align		8
        /*0050*/ 	.dword	_ZN39_INTERNAL_655f5207_4_k_cu_d5fc6b03_28884cuda3std6ranges3__45__cpo4swapE
	.align		8
        /*0058*/ 	.dword	_ZN39_INTERNAL_655f5207_4_k_cu_d5fc6b03_28884cuda3std6ranges3__45__cpo9iter_moveE
	.align		8
        /*0060*/ 	.dword	_ZN39_INTERNAL_655f5207_4_k_cu_d5fc6b03_28884cute7productE
	.align		8
        /*0068*/ 	.dword	_ZN39_INTERNAL_655f5207_4_k_cu_d5fc6b03_28884cute1_E
	.align		8
        /*0070*/ 	.dword	$str$25
	.align		8
        /*0078*/ 	.dword	$str$26
	.align		8
        /*0080*/ 	.dword	$str$27
	.align		8
        /*0088*/ 	.dword	$str$28


//--------------------- .text._ZN7cutlass13device_kernelINS_4gemm6kernel13GemmUniversalIN4cute5tupleIJiiiiEEENS1_10collective13CollectiveMmaINS1_35MainloopSm100TmaUmmaWarpSpecializedILi8ELi2ELi4ENS5_IJNS4_1CILi1EEESB_SB_EEEEENS5_IJNSA_ILi128EEENSA_ILi64EEESF_EEENS_6half_tENS5_IJlSB_lEEESH_SI_NS4_8TiledMMAINS4_8MMA_AtomIJNS4_20SM100_MMA_F16BF16_SSISH_SH_fLi128ELi64ELNS4_4UMMA5MajorE0ELSN_0ELNSM_7ScaleInE0ELSO_0EEEEEENS4_6LayoutISC_NS5_IJNSA_ILi0EEESS_SS_EEEEENS5_IJNS4_10UnderscoreESV_SV_EEEEENS4_13SM90_TMA_LOADENS4_14ComposedLayoutINS4_7SwizzleILi3ELi4ELi3EEENS4_18smem_ptr_flag_bitsILi16EEENSR_INS5_IJNSA_ILi8EEESF_EEENS5_IJSF_SB_EEEEEEEvNS4_8identityESY_S18_vS19_EENS_8epilogue10collective18CollectiveEpilogueINS1B_23Sm100TmaWarpSpecializedILi3ELi2ELi32ELb1ELb0EEEJSG_NS5_IJNSR_ISE_SB_EENSR_INSA_ILi32EEESB_EEEEESH_SI_SH_SI_NS1B_6fusion15FusionCallbacksIS1F_NS1K_13LinCombEltActINS1B_6thread7SigmoidESH_fSH_fLNS_15FloatRoundStyleE2EEESG_S1J_JEEENS4_5SM1004TMEM4LOAD26SM100_TMEM_LOAD_32dp32b32xESY_NSZ_INS10_ILi2ELi4ELi3EEES13_NSR_INS5_IJS14_S1H_EEENS5_IJS1H_SB_EEEEEEENS4_39AutoVectorizingCopyWithAssumedAlignmentILi128EEENS4_14SM90_TMA_STOREES20_S22_S22_EEEvvEEEEvNT_6ParamsE --------------------------
	.section	.text._ZN7cutlass13device_kernelINS_4gemm6kernel13GemmUniversalIN4cute5tupleIJiiiiEEENS1_10collective13CollectiveMmaINS1_35MainloopSm100TmaUmmaWarpSpecializedILi8ELi2ELi4ENS5_IJNS4_1CILi1EEESB_SB_EEEEENS5_IJNSA_ILi128EEENSA_ILi64EEESF_EEENS_6half_tENS5_IJlSB_lEEESH_SI_NS4_8TiledMMAINS4_8MMA_AtomIJNS4_20SM100_MMA_F16BF16_SSISH_SH_fLi128ELi64ELNS4_4UMMA5MajorE0ELSN_0ELNSM_7ScaleInE0ELSO_0EEEEEENS4_6LayoutISC_NS5_IJNSA_ILi0EEESS_SS_EEEEENS5_IJNS4_10UnderscoreESV_SV_EEEEENS4_13SM90_TMA_LOADENS4_14ComposedLayoutINS4_7SwizzleILi3ELi4ELi3EEENS4_18smem_ptr_flag_bitsILi16EEENSR_INS5_IJNSA_ILi8EEESF_EEENS5_IJSF_SB_EEEEEEEvNS4_8identityESY_S18_vS19_EENS_8epilogue10collective18CollectiveEpilogueINS1B_23Sm100TmaWarpSpecializedILi3ELi2ELi32ELb1ELb0EEEJSG_NS5_IJNSR_ISE_SB_EENSR_INSA_ILi32EEESB_EEEEESH_SI_SH_SI_NS1B_6fusion15FusionCallbacksIS1F_NS1K_13LinCombEltActINS1B_6thread7SigmoidESH_fSH_fLNS_15FloatRoundStyleE2EEESG_S1J_JEEENS4_5SM1004TMEM4LOAD26SM100_TMEM_LOAD_32dp32b32xESY_NSZ_INS10_ILi2ELi4ELi3EEES13_NSR_INS5_IJS14_S1H_EEENS5_IJS1H_SB_EEEEEEENS4_39AutoVectorizingCopyWithAssumedAlignmentILi128EEENS4_14SM90_TMA_STOREES20_S22_S22_EEEvvEEEEvNT_6ParamsE,"ax",@progbits
	.align	128
.text._ZN7cutlass13device_kernelINS_4gemm6kernel13GemmUniversalIN4cute5tupleIJiiiiEEENS1_10collective13CollectiveMmaINS1_35MainloopSm100TmaUmmaWarpSpecializedILi8ELi2ELi4ENS5_IJNS4_1CILi1EEESB_SB_EEEEENS5_IJNSA_ILi128EEENSA_ILi64EEESF_EEENS_6half_tENS5_IJlSB_lEEESH_SI_NS4_8TiledMMAINS4_8MMA_AtomIJNS4_20SM100_MMA_F16BF16_SSISH_SH_fLi128ELi64ELNS4_4UMMA5MajorE0ELSN_0ELNSM_7ScaleInE0ELSO_0EEEEEENS4_6LayoutISC_NS5_IJNSA_ILi0EEESS_SS_EEEEENS5_IJNS4_10UnderscoreESV_SV_EEEEENS4_13SM90_TMA_LOADENS4_14ComposedLayoutINS4_7SwizzleILi3ELi4ELi3EEENS4_18smem_ptr_flag_bitsILi16EEENSR_INS5_IJNSA_ILi8EEESF_EEENS5_IJSF_SB_EEEEEEEvNS4_8identityESY_S18_vS19_EENS_8epilogue10collective18CollectiveEpilogueINS1B_23Sm100TmaWarpSpecializedILi3ELi2ELi32ELb1ELb0EEEJSG_NS5_IJNSR_ISE_SB_EENSR_INSA_ILi32EEESB_EEEEESH_SI_SH_SI_NS1B_6fusion15FusionCallbacksIS1F_NS1K_13LinCombEltActINS1B_6thread7SigmoidESH_fSH_fLNS_15FloatRoundStyleE2EEESG_S1J_JEEENS4_5SM1004TMEM4LOAD26SM100_TMEM_LOAD_32dp32b32xESY_NSZ_INS10_ILi2ELi4ELi3EEES13_NSR_INS5_IJS14_S1H_EEENS5_IJS1H_SB_EEEEEEENS4_39AutoVectorizingCopyWithAssumedAlignmentILi128EEENS4_14SM90_TMA_STOREES20_S22_S22_EEEvvEEEEvNT_6ParamsE:
        .type           _ZN7cutlass13device_kernelINS_4gemm6kernel13GemmUniversalIN4cute5tupleIJiiiiEEENS1_10collective13CollectiveMmaINS1_35MainloopSm100TmaUmmaWarpSpecializedILi8ELi2ELi4ENS5_IJNS4_1CILi1EEESB_SB_EEEEENS5_IJNSA_ILi128EEENSA_ILi64EEESF_EEENS_6half_tENS5_IJlSB_lEEESH_SI_NS4_8TiledMMAINS4_8MMA_AtomIJNS4_20SM100_MMA_F16BF16_SSISH_SH_fLi128ELi64ELNS4_4UMMA5MajorE0ELSN_0ELNSM_7ScaleInE0ELSO_0EEEEEENS4_6LayoutISC_NS5_IJNSA_ILi0EEESS_SS_EEEEENS5_IJNS4_10UnderscoreESV_SV_EEEEENS4_13SM90_TMA_LOADENS4_14ComposedLayoutINS4_7SwizzleILi3ELi4ELi3EEENS4_18smem_ptr_flag_bitsILi16EEENSR_INS5_IJNSA_ILi8EEESF_EEENS5_IJSF_SB_EEEEEEEvNS4_8identityESY_S18_vS19_EENS_8epilogue10collective18CollectiveEpilogueINS1B_23Sm100TmaWarpSpecializedILi3ELi2ELi32ELb1ELb0EEEJSG_NS5_IJNSR_ISE_SB_EENSR_INSA_ILi32EEESB_EEEEESH_SI_SH_SI_NS1B_6fusion15FusionCallbacksIS1F_NS1K_13LinCombEltActINS1B_6thread7SigmoidESH_fSH_fLNS_15FloatRoundStyleE2EEESG_S1J_JEEENS4_5SM1004TMEM4LOAD26SM100_TMEM_LOAD_32dp32b32xESY_NSZ_INS10_ILi2ELi4ELi3EEES13_NSR_INS5_IJS14_S1H_EEENS5_IJS1H_SB_EEEEEEENS4_39AutoVectorizingCopyWithAssumedAlignmentILi128EEENS4_14SM90_TMA_STOREES20_S22_S22_EEEvvEEEEvNT_6ParamsE,@function
        .size           _ZN7cutlass13device_kernelINS_4gemm6kernel13GemmUniversalIN4cute5tupleIJiiiiEEENS1_10collective13CollectiveMmaINS1_35MainloopSm100TmaUmmaWarpSpecializedILi8ELi2ELi4ENS5_IJNS4_1CILi1EEESB_SB_EEEEENS5_IJNSA_ILi128EEENSA_ILi64EEESF_EEENS_6half_tENS5_IJlSB_lEEESH_SI_NS4_8TiledMMAINS4_8MMA_AtomIJNS4_20SM100_MMA_F16BF16_SSISH_SH_fLi128ELi64ELNS4_4UMMA5MajorE0ELSN_0ELNSM_7ScaleInE0ELSO_0EEEEEENS4_6LayoutISC_NS5_IJNSA_ILi0EEESS_SS_EEEEENS5_IJNS4_10UnderscoreESV_SV_EEEEENS4_13SM90_TMA_LOADENS4_14ComposedLayoutINS4_7SwizzleILi3ELi4ELi3EEENS4_18smem_ptr_flag_bitsILi16EEENSR_INS5_IJNSA_ILi8EEESF_EEENS5_IJSF_SB_EEEEEEEvNS4_8identityESY_S18_vS19_EENS_8epilogue10collective18CollectiveEpilogueINS1B_23Sm100TmaWarpSpecializedILi3ELi2ELi32ELb1ELb0EEEJSG_NS5_IJNSR_ISE_SB_EENSR_INSA_ILi32EEESB_EEEEESH_SI_SH_SI_NS1B_6fusion15FusionCallbacksIS1F_NS1K_13LinCombEltActINS1B_6thread7SigmoidESH_fSH_fLNS_15FloatRoundStyleE2EEESG_S1J_JEEENS4_5SM1004TMEM4LOAD26SM100_TMEM_LOAD_32dp32b32xESY_NSZ_INS10_ILi2ELi4ELi3EEES13_NSR_INS5_IJS14_S1H_EEENS5_IJS1H_SB_EEEEEEENS4_39AutoVectorizingCopyWithAssumedAlignmentILi128EEENS4_14SM90_TMA_STOREES20_S22_S22_EEEvvEEEEvNT_6ParamsE,(.L_x_263 - _ZN7cutlass13device_kernelINS_4gemm6kernel13GemmUniversalIN4cute5tupleIJiiiiEEENS1_10collective13CollectiveMmaINS1_35MainloopSm100TmaUmmaWarpSpecializedILi8ELi2ELi4ENS5_IJNS4_1CILi1EEESB_SB_EEEEENS5_IJNSA_ILi128EEENSA_ILi64EEESF_EEENS_6half_tENS5_IJlSB_lEEESH_SI_NS4_8TiledMMAINS4_8MMA_AtomIJNS4_20SM100_MMA_F16BF16_SSISH_SH_fLi128ELi64ELNS4_4UMMA5MajorE0ELSN_0ELNSM_7ScaleInE0ELSO_0EEEEEENS4_6LayoutISC_NS5_IJNSA_ILi0EEESS_SS_EEEEENS5_IJNS4_10UnderscoreESV_SV_EEEEENS4_13SM90_TMA_LOADENS4_14ComposedLayoutINS4_7SwizzleILi3ELi4ELi3EEENS4_18smem_ptr_flag_bitsILi16EEENSR_INS5_IJNSA_ILi8EEESF_EEENS5_IJSF_SB_EEEEEEEvNS4_8identityESY_S18_vS19_EENS_8epilogue10collective18CollectiveEpilogueINS1B_23Sm100TmaWarpSpecializedILi3ELi2ELi32ELb1ELb0EEEJSG_NS5_IJNSR_ISE_SB_EENSR_INSA_ILi32EEESB_EEEEESH_SI_SH_SI_NS1B_6fusion15FusionCallbacksIS1F_NS1K_13LinCombEltActINS1B_6thread7SigmoidESH_fSH_fLNS_15FloatRoundStyleE2EEESG_S1J_JEEENS4_5SM1004TMEM4LOAD26SM100_TMEM_LOAD_32dp32b32xESY_NSZ_INS10_ILi2ELi4ELi3EEES13_NSR_INS5_IJS14_S1H_EEENS5_IJS1H_SB_EEEEEEENS4_39AutoVectorizingCopyWithAssumedAlignmentILi128EEENS4_14SM90_TMA_STOREES20_S22_S22_EEEvvEEEEvNT_6ParamsE)
        .other          _ZN7cutlass13device_kernelINS_4gemm6kernel13GemmUniversalIN4cute5tupleIJiiiiEEENS1_10collective13CollectiveMmaINS1_35MainloopSm100TmaUmmaWarpSpecializedILi8ELi2ELi4ENS5_IJNS4_1CILi1EEESB_SB_EEEEENS5_IJNSA_ILi128EEENSA_ILi64EEESF_EEENS_6half_tENS5_IJlSB_lEEESH_SI_NS4_8TiledMMAINS4_8MMA_AtomIJNS4_20SM100_MMA_F16BF16_SSISH_SH_fLi128ELi64ELNS4_4UMMA5MajorE0ELSN_0ELNSM_7ScaleInE0ELSO_0EEEEEENS4_6LayoutISC_NS5_IJNSA_ILi0EEESS_SS_EEEEENS5_IJNS4_10UnderscoreESV_SV_EEEEENS4_13SM90_TMA_LOADENS4_14ComposedLayoutINS4_7SwizzleILi3ELi4ELi3EEENS4_18smem_ptr_flag_bitsILi16EEENSR_INS5_IJNSA_ILi8EEESF_EEENS5_IJSF_SB_EEEEEEEvNS4_8identityESY_S18_vS19_EENS_8epilogue10collective18CollectiveEpilogueINS1B_23Sm100TmaWarpSpecializedILi3ELi2ELi32ELb1ELb0EEEJSG_NS5_IJNSR_ISE_SB_EENSR_INSA_ILi32EEESB_EEEEESH_SI_SH_SI_NS1B_6fusion15FusionCallbacksIS1F_NS1K_13LinCombEltActINS1B_6thread7SigmoidESH_fSH_fLNS_15FloatRoundStyleE2EEESG_S1J_JEEENS4_5SM1004TMEM4LOAD26SM100_TMEM_LOAD_32dp32b32xESY_NSZ_INS10_ILi2ELi4ELi3EEES13_NSR_INS5_IJS14_S1H_EEENS5_IJS1H_SB_EEEEEEENS4_39AutoVectorizingCopyWithAssumedAlignmentILi128EEENS4_14SM90_TMA_STOREES20_S22_S22_EEEvvEEEEvNT_6ParamsE,@"STO_CUDA_ENTRY STV_DEFAULT"
_ZN7cutlass13device_kernelINS_4gemm6kernel13GemmUniversalIN4cute5tupleIJiiiiEEENS1_10collective13CollectiveMmaINS1_35MainloopSm100TmaUmmaWarpSpecializedILi8ELi2ELi4ENS5_IJNS4_1CILi1EEESB_SB_EEEEENS5_IJNSA_ILi128EEENSA_ILi64EEESF_EEENS_6half_tENS5_IJlSB_lEEESH_SI_NS4_8TiledMMAINS4_8MMA_AtomIJNS4_20SM100_MMA_F16BF16_SSISH_SH_fLi128ELi64ELNS4_4UMMA5MajorE0ELSN_0ELNSM_7ScaleInE0ELSO_0EEEEEENS4_6LayoutISC_NS5_IJNSA_ILi0EEESS_SS_EEEEENS5_IJNS4_10UnderscoreESV_SV_EEEEENS4_13SM90_TMA_LOADENS4_14ComposedLayoutINS4_7SwizzleILi3ELi4ELi3EEENS4_18smem_ptr_flag_bitsILi16EEENSR_INS5_IJNSA_ILi8EEESF_EEENS5_IJSF_SB_EEEEEEEvNS4_8identityESY_S18_vS19_EENS_8epilogue10collective18CollectiveEpilogueINS1B_23Sm100TmaWarpSpecializedILi3ELi2ELi32ELb1ELb0EEEJSG_NS5_IJNSR_ISE_SB_EENSR_INSA_ILi32EEESB_EEEEESH_SI_SH_SI_NS1B_6fusion15FusionCallbacksIS1F_NS1K_13LinCombEltActINS1B_6thread7SigmoidESH_fSH_fLNS_15FloatRoundStyleE2EEESG_S1J_JEEENS4_5SM1004TMEM4LOAD26SM100_TMEM_LOAD_32dp32b32xESY_NSZ_INS10_ILi2ELi4ELi3EEES13_NSR_INS5_IJS14_S1H_EEENS5_IJS1H_SB_EEEEEEENS4_39AutoVectorizingCopyWithAssumedAlignmentILi128EEENS4_14SM90_TMA_STOREES20_S22_S22_EEEvvEEEEvNT_6ParamsE:
[----:B------:R-:W1:Y:S01]  /*0000*/  LDC R1, c[0x0][0x37c] ;  /* 0x0000df00ff017b82 */ /* 0x000e620000000800 */
[----:B------:R-:W2:Y:S01]  /*0010*/  S2R R121, SR_TID.X ;  /* 0x0000000000797919 */ /* 0x000ea20000002100 */
[----:B------:R-:W3:Y:S01]  /*0020*/  LDCU.64 UR6, c[0x0][0x890] ;  /* 0x00011200ff0677ac */ /* 0x000ee20008000a00 */
[----:B------:R-:W-:Y:S02]  /*0030*/  PRMT R100, RZ, 0x7610, R100 ;  /* 0x00007610ff647816 */ /* 0x000fe40000000064 */
[----:B------:R-:W-:Y:S01]  /*0040*/  ELECT P5, URZ, PT ;  /* 0x0000000000ff782f */ /* 0x000fe200038a0000 */
[----:B------:R-:W4:Y:S01]  /*0050*/  LDCU.64 UR38, c[0x0][0x358] ;  /* 0x00006b00ff2677ac */ /* 0x000f220008000a00 */
[----:B---3--:R-:W-:-:S04]  /*0060*/  UISETP.NE.U32.AND UP2, UPT, UR6, URZ, UPT ;  /* 0x000000ff0600728c */ /* 0x008fc8000bf45070 */
[----:B------:R-:W-:Y:S01]  /*0070*/  UISETP.NE.AND.EX UP2, UPT, UR7, URZ, UPT, UP2 ;  /* 0x000000ff0700728c */ /* 0x000fe2000bf45320 */
[----:B--2---:R-:W-:-:S05]  /*0080*/  SHF.R.U32.HI R124, RZ, 0x5, R121 ;  /* 0x00000005ff7c7819 */ /* 0x004fca0000011679 */
[----:B------:R-:W2:Y:S02]  /*0090*/  SHFL.IDX PT, R0, R124, RZ, 0x1f ;  /* 0x00001fff7c007589 */ /* 0x000ea400000e0000 */
[----:B--2---:R-:W-:Y:S01]  /*00a0*/  R2UR UR8, R0 ;  /* 0x00000000000872ca */ /* 0x004fe200000e0000 */
[----:B-1--4-:R-:W-:Y:S05]  /*00b0*/  BRA.U UP2, `(.L_x_0) ;  /* 0x00000001022c7547 */ /* 0x012fea000b800000 */
[----:B------:R-:W1:Y:S02]  /*00c0*/  LDCU.64 UR4, c[0x0][0x888] ;  /* 0x00011100ff0477ac */ /* 0x000e640008000a00 */
[----:B-1----:R-:W-:-:S04]  /*00d0*/  UISETP.NE.U32.AND UP0, UPT, UR4, URZ, UPT ;  /* 0x000000ff0400728c */ /* 0x002fc8000bf05070 */
[----:B------:R-:W-:-:S09]  /*00e0*/  UISETP.NE.AND.EX UP0, UPT, UR5, URZ, UPT, UP0 ;  /* 0x000000ff0500728c */ /* 0x000fd2000bf05300 */
[----:B------:R-:W-:Y:S05]  /*00f0*/  BRA.U !UP0, `(.L_x_1) ;  /* 0x0000000108107547 */ /* 0x000fea000b800000 */
[----:B------:R-:W1:Y:S02]  /*0100*/  LDC.64 R62, c[0x0][0x888] ;  /* 0x00022200ff3e7b82 */ /* 0x000e640000000a00 */
[----:B-1----:R1:W5:Y:S01]  /*0110*/  LDG.E R62, desc[UR38][R62.64] ;  /* 0x000000263e3e7981 */ /* 0x002362000c1e1900 */
[----:B------:R-:W-:Y:S01]  /*0120*/  HFMA2 R100, -RZ, RZ, 0, 5.9604644775390625e-08 ;  /* 0x00000001ff647431 */ /* 0x000fe200000001ff */
[----:B------:R-:W-:Y:S05]  /*0130*/  BRA `(.L_x_0) ;  /* 0x00000000000c7947 */ /* 0x000fea0003800000 */
.L_x_1:
[----:B------:R-:W1:Y:S01]  /*0140*/  LDCU UR4, c[0x0][0x880] ;  /* 0x00011000ff0477ac */ /* 0x000e620008000800 */
[----:B------:R-:W-:Y:S01]  /*0150*/  HFMA2 R100, -RZ, RZ, 0, 5.9604644775390625e-08 ;  /* 0x00000001ff647431 */ /* 0x000fe200000001ff */
[----:B-1----:R-:W-:-:S07]  /*0160*/  MOV R62, UR4 ;  /* 0x00000004003e7c02 */ /* 0x002fce0008000f00 */
.L_x_0:
[----:B------:R-:W2:Y:S02]  /*0170*/  LDCU.64 UR4, c[0x0][0x8b0] ;  /* 0x00011600ff0477ac */ /* 0x000ea40008000a00 */
[----:B--2---:R-:W-:-:S04]  /*0180*/  UISETP.NE.U32.AND UP0, UPT, UR4, URZ, UPT ;  /* 0x000000ff0400728c */ /* 0x004fc8000bf05070 */
[----:B------:R-:W-:-:S09]  /*0190*/  UISETP.NE.AND.EX UP0, UPT, UR5, URZ, UPT, UP0 ;  /* 0x000000ff0500728c */ /* 0x000fd2000bf05300 */
[----:B------:R-:W-:Y:S05]  /*01a0*/  BRA.U UP0, `(.L_x_2) ;  /* 0x0000000100247547 */ /* 0x000fea000b800000 */
[----:B------:R-:W2:Y:S02]  /*01b0*/  LDCU.64 UR4, c[0x0][0x8a8] ;  /* 0x00011500ff0477ac */ /* 0x000ea40008000a00 */
[----:B--2---:R-:W-:-:S04]  /*01c0*/  UISETP.NE.U32.AND UP0, UPT, UR4, URZ, UPT ;  /* 0x000000ff0400728c */ /* 0x004fc8000bf05070 */
[----:B------:R-:W-:-:S09]  /*01d0*/  UISETP.NE.AND.EX UP0, UPT, UR5, URZ, UPT, UP0 ;  /* 0x000000ff0500728c */ /* 0x000fd2000bf05300 */
[----:B------:R-:W-:Y:S05]  /*01e0*/  BRA.U !UP0, `(.L_x_3) ;  /* 0x00000001080c7547 */ /* 0x000fea000b800000 */
[----:B------:R-:W2:Y:S02]  /*01f0*/  LDC.64 R2, c[0x0][0x8a8] ;  /* 0x00022a00ff027b82 */ /* 0x000ea40000000a00 */
[----:B--2---:R2:W5:Y:S01]  /*0200*/  LDG.E R41, desc[UR38][R2.64] ;  /* 0x0000002602297981 */ /* 0x004562000c1e1900 */
[----:B------:R-:W-:Y:S05]  /*0210*/  BRA `(.L_x_2) ;  /* 0x0000000000087947 */ /* 0x000fea0003800000 */
.L_x_3:
[----:B------:R-:W2:Y:S02]  /*0220*/  LDCU UR4, c[0x0][0x8a0] ;  /* 0x00011400ff0477ac */ /* 0x000ea40008000800 */
[----:B--2---:R-:W-:Y:S02]  /*0230*/  MOV R41, UR4 ;  /* 0x0000000400297c02 */ /* 0x004fe40008000f00 */
.L_x_2:
[----:B------:R-:W-:Y:S01]  /*0240*/  IMAD.U32 R0, RZ, RZ, UR8 ;  /* 0x00000008ff007e24 */ /* 0x000fe2000f8e00ff */
[----:B------:R-:W-:Y:S04]  /*0250*/  BSSY.RECONVERGENT B0, `(.L_x_4) ;  /* 0x000000c000007945 */ /* 0x000fe80003800200 */
[C---:B------:R-:W-:Y:S02]  /*0260*/  ISETP.NE.OR P1, PT, R0.reuse, 0x1, !P5 ;  /* 0x000000010000780c */ /* 0x040fe40006f25670 */
[----:B------:R-:W-:-:S11]  /*0270*/  ISETP.NE.OR P0, PT, R0, 0x3, !P5 ;  /* 0x000000030000780c */ /* 0x000fd60006f05670 */
[----:B------:R-:W-:Y:S05]  /*0280*/  @P1 BRA `(.L_x_5) ;  /* 0x0000000000201947 */ /* 0x000fea0003800000 */
[----:B------:R-:W3:Y:S02]  /*0290*/  LDCU.64 UR4, c[0x0][0x348] ;  /* 0x00006900ff0477ac */ /* 0x000ee40008000a00 */
[----:B---3--:R-:W-:Y:S02]  /*02a0*/  UIADD3 UR10, UP1, UPT, UR4, 0x80, URZ ;  /* 0x00000080040a7890 */ /* 0x008fe4000ff3e0ff */
[----:B------:R-:W-:Y:S02]  /*02b0*/  UIADD3 UR4, UP0, UPT, UR4, 0x180, URZ ;  /* 0x0000018004047890 */ /* 0x000fe4000ff1e0ff */
[----:B------:R-:W-:Y:S02]  /*02c0*/  UIADD3.X UR11, UPT, UPT, URZ, UR5, URZ, UP1, !UPT ;  /* 0x00000005ff0b7290 */ /* 0x000fe40008ffe4ff */
[----:B------:R-:W-:-:S07]  /*02d0*/  UIADD3.X UR5, UPT, UPT, URZ, UR5, URZ, UP0, !UPT ;  /* 0x00000005ff057290 */ /* 0x000fce00087fe4ff */
[----:B------:R3:W-:Y:S02]  /*02e0*/  UTMACCTL.PF [UR10] ;  /* 0x000000000a0079b9 */ /* 0x0007e40008040000 */
[----:B------:R3:W-:Y:S02]  /*02f0*/  UTMACCTL.PF [UR4] ;  /* 0x00000000040079b9 */ /* 0x0007e40008040000 */
[----:B---3--:R-:W-:Y:S01]  /*0300*/  NOP ;  /* 0x0000000000007918 */ /* 0x008fe20000000000 */
.L_x_5:
[----:B------:R-:W-:Y:S05]  /*0310*/  BSYNC.RECONVERGENT B0 ;  /* 0x0000000000007941 */ /* 0x000fea0003800200 */
.L_x_4:
[----:B------:R-:W-:Y:S04]  /*0320*/  BSSY.RECONVERGENT B0, `(.L_x_6) ;  /* 0x000000a000007945 */ /* 0x000fe80003800200 */
        /* <DEDUP_REMOVED lines=9> */
.L_x_7:
[----:B------:R-:W-:Y:S05]  /*03c0*/  BSYNC.RECONVERGENT B0 ;  /* 0x0000000000007941 */ /* 0x000fea0003800200 */
.L_x_6:
[----:B------:R-:W3:Y:S01]  /*03d0*/  LDCU.64 UR4, c[0x0][0x888] ;  /* 0x00011100ff0477ac */ /* 0x000ee20008000a00 */
[----:B------:R-:W-:Y:S02]  /*03e0*/  UISETP.EQ.U32.AND UP1, UPT, UR6, URZ, UPT ;  /* 0x000000ff0600728c */ /* 0x000fe4000bf22070 */
[----:B------:R-:W-:Y:S02]  /*03f0*/  UPLOP3.LUT UP3, UPT, UPT, UPT, UPT, 0x40, 0x4 ;  /* 0x000000000004789c */ /* 0x000fe40003f6e870 */
[----:B---3--:R-:W-:-:S04]  /*0400*/  UISETP.NE.U32.AND UP0, UPT, UR4, URZ, UPT ;  /* 0x000000ff0400728c */ /* 0x008fc8000bf05070 */
[----:B------:R-:W-:-:S04]  /*0410*/  UISETP.NE.AND.EX UP0, UPT, UR5, URZ, UPT, UP0 ;  /* 0x000000ff0500728c */ /* 0x000fc8000bf05300 */
[----:B------:R-:W-:-:S04]  /*0420*/  UISETP.EQ.OR.EX UP4, UPT, UR7, URZ, !UP0, UP1 ;  /* 0x000000ff0700728c */ /* 0x000fc8000c782710 */
[----:B------:R-:W-:-:S05]  /*0430*/  UP2UR UR43, UPR, URZ, 0x10 ;  /* 0x00000010ff2b7883 */ /* 0x000fca0008000000 */
[----:B------:R-:W-:Y:S07]  /*0440*/  BRA.U !UP4, `(.L_x_8) ;  /* 0x000000010c147547 */ /* 0x000fee000b800000 */
[----:B------:R-:W-:Y:S01]  /*0450*/  PLOP3.LUT P1, PT, PT, PT, UP2, 0x80, 0x8 ;  /* 0x000000000008781c */ /* 0x000fe20003f2f028 */
[----:B------:R-:W-:-:S12]  /*0460*/  UPLOP3.LUT UP3, UPT, UPT, UPT, UP0, 0x40, 0x4 ;  /* 0x000000000004789c */ /* 0x000fd80003f6e800 */
[----:B-----5:R-:W-:-:S13]  /*0470*/  @!P1 FSETP.EQ.AND P0, PT, R62, RZ, PT ;  /* 0x000000ff3e00920b */ /* 0x020fda0003f02000 */
[----:B------:R-:W-:Y:S01]  /*0480*/  @!P1 VOTEU.ANY UP1, P0 ;  /* 0x0000000000ff9886 */ /* 0x000fe20000020100 */
[----:B------:R-:W-:-:S11]  /*0490*/  @!UP2 UPLOP3.LUT UP3, UPT, UPT, UPT, UP1, 0x80, 0x8 ;  /* 0x000000000008a89c */ /* 0x000fd60003f6f010 */
.L_x_8:
[----:B--2---:R-:W2:Y:S01]  /*04a0*/  SHFL.IDX PT, R2, R124, RZ, 0x1f ;  /* 0x00001fff7c027589 */ /* 0x004ea200000e0000 */
[----:B------:R-:W-:-:S04]  /*04b0*/  UISETP.NE.AND UP1, UPT, UR8, 0x2, UPT ;  /* 0x000000020800788c */ /* 0x000fc8000bf25270 */
[----:B------:R-:W-:Y:S01]  /*04c0*/  USEL UR5, URZ, 0x1, UP1 ;  /* 0x00000001ff057887 */ /* 0x000fe20008800000 */
[----:B--2---:R-:W-:-:S13]  /*04d0*/  ISETP.NE.AND P0, PT, R2, RZ, PT ;  /* 0x000000ff0200720c */ /* 0x004fda0003f05270 */
[----:B------:R-:W-:Y:S05]  /*04e0*/  @P0 BRA `(.L_x_9) ;  /* 0x0000000000680947 */ /* 0x000fea0003800000 */
[----:B------:R-:W2:Y:S01]  /*04f0*/  S2UR UR6, SR_CgaCtaId ;  /* 0x00000000000679c3 */ /* 0x000ea20000008800 */
[----:B------:R-:W-:Y:S01]  /*0500*/  UMOV UR7, 0x400 ;  /* 0x0000040000077882 */ /* 0x000fe20000000000 */
[----:B------:R-:W-:Y:S01]  /*0510*/  UMOV UR4, 0x1 ;  /* 0x0000000100047882 */ /* 0x000fe20000000000 */
[----:B------:R-:W-:Y:S01]  /*0520*/  ELECT P0, URZ, PT ;  /* 0x0000000000ff782f */ /* 0x000fe20003800000 */
[----:B------:R-:W-:-:S04]  /*0530*/  UIADD3 UR10, UPT, UPT, -UR4, 0x100000, URZ ;  /* 0x00100000040a7890 */ /* 0x000fc8000fffe1ff */
[----:B------:R-:W-:Y:S02]  /*0540*/  USHF.L.U32 UR11, UR10, 0xb, URZ ;  /* 0x0000000b0a0b7899 */ /* 0x000fe400080006ff */
[----:B------:R-:W-:Y:S02]  /*0550*/  USHF.L.U32 UR10, UR10, 0x1, URZ ;  /* 0x000000010a0a7899 */ /* 0x000fe400080006ff */
[----:B--2---:R-:W-:Y:S01]  /*0560*/  ULEA UR6, UR6, UR7, 0x18 ;  /* 0x0000000706067291 */ /* 0x004fe2000f8ec0ff */
[----:B------:R-:W2:Y:S11]  /*0570*/  FENCE.VIEW.ASYNC.S ;  /* 0x00000000000073c6 */ /* 0x000eb60000000000 */
[----:B--2---:R2:W3:Y:S01]  /*0580*/  SYNCS.EXCH.64 URZ, [UR6], UR10 ;  /* 0x0000000a06ff75b2 */ /* 0x0044e20008000100 */
[----:B------:R2:W4:Y:S01]  /*0590*/  SYNCS.EXCH.64 URZ, [UR6+0x40], UR10 ;  /* 0x0000400a06ff75b2 */ /* 0x0005220008000100 */
[----:B------:R2:W1:Y:S01]  /*05a0*/  SYNCS.EXCH.64 URZ, [UR6+0x8], UR10 ;  /* 0x0000080a06ff75b2 */ /* 0x0004620008000100 */
        /* <DEDUP_REMOVED lines=12> */
[----:B------:R2:W1:Y:S02]  /*0670*/  SYNCS.EXCH.64 URZ, [UR6+0x78], UR10 ;  /* 0x0000780a06ff75b2 */ /* 0x0004640008000100 */
[----:B--2---:R-:W-:Y:S01]  /*0680*/  NOP ;  /* 0x0000000000007918 */ /* 0x004fe20000000000 */
.L_x_9:
[----:B------:R-:W2:Y:S01]  /*0690*/  SHFL.IDX PT, R2, R124, RZ, 0x1f ;  /* 0x00001fff7c027589 */ /* 0x000ea200000e0000 */
[----:B------:R-:W-:Y:S01]  /*06a0*/  NOP ;  /* 0x0000000000007918 */ /* 0x000fe20000000000 */
[----:B--2---:R-:W-:-:S13]  /*06b0*/  ISETP.NE.AND P0, PT, R2, 0x1, PT ;  /* 0x000000010200780c */ /* 0x004fda0003f05270 */
[----:B------:R-:W-:Y:S05]  /*06c0*/  @P0 BRA `(.L_x_10) ;  /* 0x0000000000500947 */ /* 0x000fea0003800000 */
[----:B------:R-:W2:Y:S01]  /*06d0*/  S2UR UR7, SR_CgaCtaId ;  /* 0x00000000000779c3 */ /* 0x000ea20000008800 */
[----:B------:R-:W-:Y:S01]  /*06e0*/  UMOV UR9, 0x400 ;  /* 0x0000040000097882 */ /* 0x000fe20000000000 */
[----:B------:R-:W-:Y:S01]  /*06f0*/  UMOV UR6, 0x20 ;  /* 0x0000002000067882 */ /* 0x000fe20000000000 */
[----:B------:R-:W-:Y:S01]  /*0700*/  UMOV UR4, 0x80 ;  /* 0x0000008000047882 */ /* 0x000fe20000000000 */
[----:B------:R-:W-:-:S04]  /*0710*/  UIADD3 UR10, UPT, UPT, -UR6, 0x100000, URZ ;  /* 0x00100000060a7890 */ /* 0x000fc8000fffe1ff */
[----:B------:R-:W-:Y:S02]  /*0720*/  USHF.L.U32 UR11, UR10, 0xb, URZ ;  /* 0x0000000b0a0b7899 */ /* 0x000fe400080006ff */
[----:B------:R-:W-:Y:S02]  /*0730*/  USHF.L.U32 UR10, UR10, 0x1, URZ ;  /* 0x000000010a0a7899 */ /* 0x000fe400080006ff */
[----:B------:R-:W-:-:S04]  /*0740*/  UIADD3 UR12, UPT, UPT, -UR4, 0x100000, URZ ;  /* 0x00100000040c7890 */ /* 0x000fc8000fffe1ff */
[----:B------:R-:W-:Y:S02]  /*0750*/  USHF.L.U32 UR13, UR12, 0xb, URZ ;  /* 0x0000000b0c0d7899 */ /* 0x000fe400080006ff */
[----:B------:R-:W-:Y:S01]  /*0760*/  USHF.L.U32 UR12, UR12, 0x1, URZ ;  /* 0x000000010c0c7899 */ /* 0x000fe200080006ff */
[----:B------:R-:W-:Y:S01]  /*0770*/  ELECT P0, URZ, PT ;  /* 0x0000000000ff782f */ /* 0x000fe20003800000 */
[----:B--2---:R-:W-:Y:S01]  /*0780*/  ULEA UR7, UR7, UR9, 0x18 ;  /* 0x0000000907077291 */ /* 0x004fe2000f8ec0ff */
[----:B------:R-:W2:Y:S11]  /*0790*/  FENCE.VIEW.ASYNC.S ;  /* 0x00000000000073c6 */ /* 0x000eb60000000000 */
[----:B--2---:R2:W1:Y:S01]  /*07a0*/  SYNCS.EXCH.64 URZ, [UR7+0x80], UR10 ;  /* 0x0000800a07ff75b2 */ /* 0x0044620008000100 */
[----:B------:R2:W1:Y:S01]  /*07b0*/  SYNCS.EXCH.64 URZ, [UR7+0x98], UR12 ;  /* 0x0000980c07ff75b2 */ /* 0x0004620008000100 */
[----:B------:R2:W1:Y:S01]  /*07c0*/  SYNCS.EXCH.64 URZ, [UR7+0x88], UR10 ;  /* 0x0000880a07ff75b2 */ /* 0x0004620008000100 */
[----:B------:R2:W1:Y:S01]  /*07d0*/  SYNCS.EXCH.64 URZ, [UR7+0xa0], UR12 ;  /* 0x0000a00c07ff75b2 */ /* 0x0004620008000100 */
[----:B------:R2:W1:Y:S01]  /*07e0*/  SYNCS.EXCH.64 URZ, [UR7+0x90], UR10 ;  /* 0x0000900a07ff75b2 */ /* 0x0004620008000100 */
[----:B------:R2:W1:Y:S01]  /*07f0*/  SYNCS.EXCH.64 URZ, [UR7+0xa8], UR12 ;  /* 0x0000a80c07ff75b2 */ /* 0x0004620008000100 */
[----:B------:R-:W-:Y:S01]  /*0800*/  NOP ;  /* 0x0000000000007918 */ /* 0x000fe20000000000 */
.L_x_10:
[----:B------:R-:W3:Y:S01]  /*0810*/  SHFL.IDX PT, R2, R124, RZ, 0x1f ;  /* 0x00001fff7c027589 */ /* 0x000ee200000e0000 */
[----:B------:R-:W-:Y:S01]  /*0820*/  NOP ;  /* 0x0000000000007918 */ /* 0x000fe20000000000 */
[----:B---3--:R-:W-:-:S13]  /*0830*/  ISETP.NE.AND P0, PT, R2, 0x3, PT ;  /* 0x000000030200780c */ /* 0x008fda0003f05270 */
[----:B------:R-:W-:Y:S05]  /*0840*/  @P0 BRA `(.L_x_11) ;  /* 0x0000000000300947 */ /* 0x000fea0003800000 */
[----:B------:R-:W3:Y:S01]  /*0850*/  S2UR UR6, SR_CgaCtaId ;  /* 0x00000000000679c3 */ /* 0x000ee20000008800 */
[----:B--2---:R-:W-:Y:S01]  /*0860*/  UMOV UR7, 0x400 ;  /* 0x0000040000077882 */ /* 0x004fe20000000000 */
[----:B------:R-:W-:Y:S01]  /*0870*/  UMOV UR4, 0x20 ;  /* 0x0000002000047882 */ /* 0x000fe20000000000 */
[----:B------:R-:W-:Y:S01]  /*0880*/  ELECT P0, URZ, PT ;  /* 0x0000000000ff782f */ /* 0x000fe20003800000 */
[----:B------:R-:W-:-:S04]  /*0890*/  UIADD3 UR10, UPT, UPT, -UR4, 0x100000, URZ ;  /* 0x00100000040a7890 */ /* 0x000fc8000fffe1ff */
[----:B------:R-:W-:Y:S02]  /*08a0*/  USHF.L.U32 UR11, UR10, 0xb, URZ ;  /* 0x0000000b0a0b7899 */ /* 0x000fe400080006ff */
[----:B------:R-:W-:Y:S02]  /*08b0*/  USHF.L.U32 UR10, UR10, 0x1, URZ ;  /* 0x000000010a0a7899 */ /* 0x000fe400080006ff */
[----:B---3--:R-:W-:Y:S01]  /*08c0*/  ULEA UR6, UR6, UR7, 0x18 ;  /* 0x0000000706067291 */ /* 0x008fe2000f8ec0ff */
[----:B------:R-:W2:Y:S11]  /*08d0*/  FENCE.VIEW.ASYNC.S ;  /* 0x00000000000073c6 */ /* 0x000eb60000000000 */
[----:B--2---:R3:W2:Y:S01]  /*08e0*/  SYNCS.EXCH.64 URZ, [UR6+0xb0], UR10 ;  /* 0x0000b00a06ff75b2 */ /* 0x0046a20008000100 */
[----:B------:R3:W1:Y:S02]  /*08f0*/  SYNCS.EXCH.64 URZ, [UR6+0xb8], UR10 ;  /* 0x0000b80a06ff75b2 */ /* 0x0006640008000100 */
[----:B---3--:R-:W-:Y:S01]  /*0900*/  NOP ;  /* 0x0000000000007918 */ /* 0x008fe20000000000 */
.L_x_11:
[----:B------:R-:W3:Y:S01]  /*0910*/  SHFL.IDX PT, R2, R124, RZ, 0x1f ;  /* 0x00001fff7c027589 */ /* 0x000ee200000e0000 */
[----:B------:R-:W-:Y:S01]  /*0920*/  NOP ;  /* 0x0000000000007918 */ /* 0x000fe20000000000 */
[----:B---3--:R-:W-:-:S13]  /*0930*/  ISETP.NE.AND P0, PT, R2, 0x4, PT ;  /* 0x000000040200780c */ /* 0x008fda0003f05270 */
[----:B------:R-:W-:Y:S05]  /*0940*/  @P0 BRA `(.L_x_12) ;  /* 0x00000000004c0947 */ /* 0x000fea0003800000 */
[----:B------:R-:W3:Y:S01]  /*0950*/  S2UR UR6, SR_CgaCtaId ;  /* 0x00000000000679c3 */ /* 0x000ee20000008800 */
[----:B------:R-:W-:Y:S01]  /*0960*/  UMOV UR9, 0xe0 ;  /* 0x000000e000097882 */ /* 0x000fe20000000000 */
[----:B--2---:R-:W-:Y:S01]  /*0970*/  UMOV UR7, 0x400 ;  /* 0x0000040000077882 */ /* 0x004fe20000000000 */
[----:B------:R-:W-:Y:S01]  /*0980*/  USEL UR9, UR9, 0x100, UP3 ;  /* 0x0000010009097887 */ /* 0x000fe20009800000 */
[----:B------:R-:W-:Y:S01]  /*0990*/  UMOV UR4, 0x1 ;  /* 0x0000000100047882 */ /* 0x000fe20000000000 */
[----:B------:R-:W-:Y:S01]  /*09a0*/  ELECT P0, URZ, PT ;  /* 0x0000000000ff782f */ /* 0x000fe20003800000 */
[----:B------:R-:W-:-:S04]  /*09b0*/  UIADD3 UR10, UPT, UPT, -UR4, 0x100000, URZ ;  /* 0x00100000040a7890 */ /* 0x000fc8000fffe1ff */
[----:B------:R-:W-:Y:S02]  /*09c0*/  USHF.L.U32 UR11, UR10, 0xb, URZ ;  /* 0x0000000b0a0b7899 */ /* 0x000fe400080006ff */
[----:B------:R-:W-:Y:S02]  /*09d0*/  USHF.L.U32 UR10, UR10, 0x1, URZ ;  /* 0x000000010a0a7899 */ /* 0x000fe400080006ff */
[----:B------:R-:W-:-:S04]  /*09e0*/  UIADD3 UR12, UPT, UPT, -UR9, 0x100000, URZ ;  /* 0x00100000090c7890 */ /* 0x000fc8000fffe1ff */
[----:B------:R-:W-:Y:S02]  /*09f0*/  USHF.L.U32 UR13, UR12, 0xb, URZ ;  /* 0x0000000b0c0d7899 */ /* 0x000fe400080006ff */
[----:B------:R-:W-:Y:S02]  /*0a00*/  USHF.L.U32 UR12, UR12, 0x1, URZ ;  /* 0x000000010c0c7899 */ /* 0x000fe400080006ff */
[----:B---3--:R-:W-:Y:S01]  /*0a10*/  ULEA UR6, UR6, UR7, 0x18 ;  /* 0x0000000706067291 */ /* 0x008fe2000f8ec0ff */
[----:B------:R-:W2:Y:S11]  /*0a20*/  FENCE.VIEW.ASYNC.S ;  /* 0x00000000000073c6 */ /* 0x000eb60000000000 */
[----:B--2---:R3:W2:Y:S01]  /*0a30*/  SYNCS.EXCH.64 URZ, [UR6+0xc0], UR10 ;  /* 0x0000c00a06ff75b2 */ /* 0x0046a20008000100 */
[----:B------:R3:W1:Y:S01]  /*0a40*/  SYNCS.EXCH.64 URZ, [UR6+0xd0], UR12 ;  /* 0x0000d00c06ff75b2 */ /* 0x0006620008000100 */
[----:B------:R3:W1:Y:S01]  /*0a50*/  SYNCS.EXCH.64 URZ, [UR6+0xc8], UR10 ;  /* 0x0000c80a06ff75b2 */ /* 0x0006620008000100 */
[----:B------:R3:W1:Y:S02]  /*0a60*/  SYNCS.EXCH.64 URZ, [UR6+0xd8], UR12 ;  /* 0x0000d80c06ff75b2 */ /* 0x0006640008000100 */
[----:B---3--:R-:W-:Y:S01]  /*0a70*/  NOP ;  /* 0x0000000000007918 */ /* 0x008fe20000000000 */
.L_x_12:
[----:B------:R-:W3:Y:S01]  /*0a80*/  SHFL.IDX PT, R2, R124, RZ, 0x1f ;  /* 0x00001fff7c027589 */ /* 0x000ee200000e0000 */
[----:B------:R-:W-:Y:S01]  /*0a90*/  NOP ;  /* 0x0000000000007918 */ /* 0x000fe20000000000 */
[----:B---3--:R-:W-:-:S13]  /*0aa0*/  ISETP.NE.AND P0, PT, R2, 0x5, PT ;  /* 0x000000050200780c */ /* 0x008fda0003f05270 */
[----:B------:R-:W-:Y:S05]  /*0ab0*/  @P0 BRA `(.L_x_13) ;  /* 0x0000000000580947 */ /* 0x000fea0003800000 */
[----:B--2---:R-:W2:Y:S01]  /*0ac0*/  S2UR UR7, SR_CgaCtaId ;  /* 0x00000000000779c3 */ /* 0x004ea20000008800 */
        /* <DEDUP_REMOVED lines=12> */
[----:B--2---:R3:W2:Y:S01]  /*0b90*/  SYNCS.EXCH.64 URZ, [UR7+0xe0], UR10 ;  /* 0x0000e00a07ff75b2 */ /* 0x0046a20008000100 */
[----:B------:R3:W1:Y:S01]  /*0ba0*/  SYNCS.EXCH.64 URZ, [UR7+0x100], UR12 ;  /* 0x0001000c07ff75b2 */ /* 0x0006620008000100 */
[----:B------:R3:W1:Y:S01]  /*0bb0*/  SYNCS.EXCH.64 URZ, [UR7+0xe8], UR10 ;  /* 0x0000e80a07ff75b2 */ /* 0x0006620008000100 */
[----:B------:R3:W1:Y:S01]  /*0bc0*/  SYNCS.EXCH.64 URZ, [UR7+0x108], UR12 ;  /* 0x0001080c07ff75b2 */ /* 0x0006620008000100 */
[----:B------:R3:W1:Y:S01]  /*0bd0*/  SYNCS.EXCH.64 URZ, [UR7+0xf0], UR10 ;  /* 0x0000f00a07ff75b2 */ /* 0x0006620008000100 */
[----:B------:R3:W1:Y:S01]  /*0be0*/  SYNCS.EXCH.64 URZ, [UR7+0x110], UR12 ;  /* 0x0001100c07ff75b2 */ /* 0x0006620008000100 */
[----:B------:R3:W1:Y:S01]  /*0bf0*/  SYNCS.EXCH.64 URZ, [UR7+0xf8], UR10 ;  /* 0x0000f80a07ff75b2 */ /* 0x0006620008000100 */
[----:B------:R3:W1:Y:S02]  /*0c00*/  SYNCS.EXCH.64 URZ, [UR7+0x118], UR12 ;  /* 0x0001180c07ff75b2 */ /* 0x0006640008000100 */
[----:B---3--:R-:W-:Y:S01]  /*0c10*/  NOP ;  /* 0x0000000000007918 */ /* 0x008fe20000000000 */
.L_x_13:
        /* <DEDUP_REMOVED lines=18> */
.L_x_14:
[----:B------:R-:W3:Y:S01]  /*0d40*/  S2UR UR6, SR_CTAID.X ;  /* 0x00000000000679c3 */ /* 0x000ee20000002500 */
[----:B------:R-:W-:-:S05]  /*0d50*/  CS2R.32 R83, SR_CgaSize ;  /* 0x0000000000537805 */ /* 0x000fca0000008a00 */
[----:B------:R-:W-:-:S05]  /*0d60*/  IMAD R83, R83, -0xa0, RZ ;  /* 0xffffff6053537824 */ /* 0x000fca00078e02ff */
[----:B------:R-:W-:-:S14]  /*0d70*/  R2UR UR9, R83 ;  /* 0x00000000530972ca */ /* 0x000fdc00000e0000 */
[----:B------:R-:W4:Y:S01]  /*0d80*/  LDCU UR9, c[0x0][UR9+0x2b0] ;  /* 0x00005600090977ac */ /* 0x000f220008000800 */
[----:B------:R-:W-:Y:S01]  /*0d90*/  NOP ;  /* 0x0000000000007918 */ /* 0x000fe20000000000 */
[----:B------:R-:W-:-:S05]  /*0da0*/  CS2R.32 R83, SR_CgaSize ;  /* 0x0000000000537805 */ /* 0x000fca0000008a00 */
[----:B------:R-:W-:-:S05]  /*0db0*/  IMAD R83, R83, -0xa0, RZ ;  /* 0xffffff6053537824 */ /* 0x000fca00078e02ff */
[----:B--2---:R-:W-:-:S14]  /*0dc0*/  R2UR UR7, R83 ;  /* 0x00000000530772ca */ /* 0x004fdc00000e0000 */
[----:B------:R-:W2:Y:S01]  /*0dd0*/  LDCU UR7, c[0x0][UR7+0x2b4] ;  /* 0x00005680070777ac */ /* 0x000ea20008000800 */
[----:B------:R-:W1:Y:S08]  /*0de0*/  S2UR UR4, SR_CTAID.Y ;  /* 0x00000000000479c3 */ /* 0x000e700000002600 */
[----:B------:R-:W2:Y:S01]  /*0df0*/  LDC R10, c[0x0][0xb24] ;  /* 0x0002c900ff0a7b82 */ /* 0x000ea20000000800 */
[----:B---3--:R-:W-:-:S02]  /*0e00*/  I2FP.F32.U32 R83, UR6 ;  /* 0x0000000600537c45 */ /* 0x008fc40008201000 */
[----:B------:R-:W-:-:S05]  /*0e10*/  CS2R.32 R3, SR_CgaSize ;  /* 0x0000000000037805 */ /* 0x000fca0000008a00 */
[----:B------:R-:W-:-:S06]  /*0e20*/  IMAD R3, R3, -0xa0, RZ ;  /* 0xffffff6003037824 */ /* 0x000fcc00078e02ff */
[----:B------:R-:W3:Y:S01]  /*0e30*/  LDC R3, c[0x0][R3+0x2a0] ;  /* 0x0000a80003037b82 */ /* 0x000ee20000000800 */
[----:B------:R-:W-:Y:S01]  /*0e40*/  MOV R22, UR6 ;  /* 0x0000000600167c02 */ /* 0x000fe20008000f00 */
[----:B----4-:R-:W-:Y:S01]  /*0e50*/  FMUL R83, R83, UR9 ;  /* 0x0000000953537c20 */ /* 0x010fe20008400000 */
[----:B-1----:R-:W-:Y:S02]  /*0e60*/  I2FP.F32.U32 R82, UR4 ;  /* 0x0000000400527c45 */ /* 0x002fe40008201000 */
[----:B------:R-:W-:-:S05]  /*0e70*/  CS2R.32 R2, SR_CgaSize ;  /* 0x0000000000027805 */ /* 0x000fca0000008a00 */
[----:B------:R-:W-:-:S06]  /*0e80*/  IMAD R2, R2, -0xa0, RZ ;  /* 0xffffff6002027824 */ /* 0x000fcc00078e02ff */
[----:B------:R-:W1:Y:S01]  /*0e90*/  LDC R2, c[0x0][R2+0x2a4] ;  /* 0x0000a90002027b82 */ /* 0x000e620000000800 */
[----:B------:R-:W-:Y:S01]  /*0ea0*/  MOV R23, UR4 ;  /* 0x0000000400177c02 */ /* 0x000fe20008000f00 */
[----:B------:R-:W4:Y:S01]  /*0eb0*/  F2I.U32.TRUNC.NTZ R83, R83 ;  /* 0x0000005300537305 */ /* 0x000f22000020f000 */
[----:B--2---:R-:W-:-:S05]  /*0ec0*/  FMUL R82, R82, UR7 ;  /* 0x0000000752527c20 */ /* 0x004fca0008400000 */
[----:B------:R-:W-:Y:S01]  /*0ed0*/  BAR.SYNC.DEFER_BLOCKING 0x0 ;  /* 0x0000000000007b1d */ /* 0x000fe20000010000 */
[----:B------:R-:W-:-:S05]  /*0ee0*/  ISETP.GE.AND P0, PT, R10, 0x1, PT ;  /* 0x000000010a00780c */ /* 0x000fca0003f06270 */
[----:B------:R-:W2:Y:S02]  /*0ef0*/  F2I.U32.TRUNC.NTZ R82, R82 ;  /* 0x0000005200527305 */ /* 0x000ea4000020f000 */
[----:B------:R-:W1:Y:S01]  /*0f00*/  S2UR UR36, SR_CTAID.Z ;  /* 0x00000000002479c3 */ /* 0x000e620000002700 */
[----:B----4-:R-:W-:-:S05]  /*0f10*/  IADD3 R83, PT, PT, -R83, RZ, RZ ;  /* 0x000000ff53537210 */ /* 0x010fca0007ffe1ff */
[----:B---3--:R-:W-:Y:S01]  /*0f20*/  IMAD R83, R3, R83, UR6 ;  /* 0x0000000603537e24 */ /* 0x008fe2000f8e0253 */
[----:B--2---:R-:W-:-:S05]  /*0f30*/  IADD3 R82, PT, PT, -R82, RZ, RZ ;  /* 0x000000ff52527210 */ /* 0x004fca0007ffe1ff */
[----:B-1----:R-:W-:Y:S01]  /*0f40*/  IMAD R82, R2, R82, UR4 ;  /* 0x0000000402527e24 */ /* 0x002fe2000f8e0252 */
[----:B------:R-:W-:Y:S06]  /*0f50*/  @!P0 BRA `(.L_x_15) ;  /* 0x0000000000b88947 */ /* 0x000fec0003800000 */
[----:B------:R-:W1:Y:S01]  /*0f60*/  LDC.64 R4, c[0x0][0xb18] ;  /* 0x0002c600ff047b82 */ /* 0x000e620000000a00 */
[----:B------:R-:W-:-:S07]  /*0f70*/  ISETP.NE.AND P0, PT, R10, 0x1, PT ;  /* 0x000000010a00780c */ /* 0x000fce0003f05270 */
[----:B------:R-:W2:Y:S08]  /*0f80*/  LDC R9, c[0x0][0xb0c] ;  /* 0x0002c300ff097b82 */ /* 0x000eb00000000800 */
[----:B------:R-:W3:Y:S08]  /*0f90*/  LDC R12, c[0x0][0x370] ;  /* 0x0000dc00ff0c7b82 */ /* 0x000ef00000000800 */
[----:B------:R-:W4:Y:S01]  /*0fa0*/  LDC R11, c[0x0][0x374] ;  /* 0x0000dd00ff0b7b82 */ /* 0x000f220000000800 */
[----:B-1----:R-:W-:-:S07]  /*0fb0*/  ISETP.NE.AND P1, PT, R4, 0x1, PT ;  /* 0x000000010400780c */ /* 0x002fce0003f25270 */
[----:B------:R-:W3:Y:S01]  /*0fc0*/  LDC.64 R6, c[0x0][0xb10] ;  /* 0x0002c400ff067b82 */ /* 0x000ee20000000a00 */
[----:B--2---:R-:W-:-:S07]  /*0fd0*/  ISETP.NE.AND P2, PT, R9, 0x1, PT ;  /* 0x000000010900780c */ /* 0x004fce0003f45270 */
[----:B------:R-:W1:Y:S08]  /*0fe0*/  LDC R8, c[0x0][0xb20] ;  /* 0x0002c800ff087b82 */ /* 0x000e700000000800 */
[----:B------:R-:W2:Y:S01]  /*0ff0*/  LDC.64 R2, c[0x0][0xb28] ;  /* 0x0002ca00ff027b82 */ /* 0x000ea20000000a00 */
[----:B----4-:R-:W-:-:S04]  /*1000*/  IMAD.HI.U32 R13, R11, R5, RZ ;  /* 0x000000050b0d7227 */ /* 0x010fc800078e00ff */
[----:B------:R-:W-:-:S04]  /*1010*/  IMAD.HI.U32 R5, R23, R5, RZ ;  /* 0x0000000517057227 */ /* 0x000fc800078e00ff */
[----:B---3--:R-:W-:-:S05]  /*1020*/  IMAD.HI.U32 R14, R12, R6, RZ ;  /* 0x000000060c0e7227 */ /* 0x008fca00078e00ff */
[-C--:B------:R-:W-:Y:S01]  /*1030*/  @P2 SHF.R.U32.HI R12, RZ, R7.reuse, R14 ;  /* 0x00000007ff0c2219 */ /* 0x080fe2000001160e */
[C---:B------:R-:W-:Y:S01]  /*1040*/  IMAD.HI.U32 R14, R22.reuse, R6, RZ ;  /* 0x00000006160e7227 */ /* 0x040fe200078e00ff */
[-C--:B-1----:R-:W-:Y:S02]  /*1050*/  @P1 SHF.R.U32.HI R11, RZ, R8.reuse, R13 ;  /* 0x00000008ff0b1219 */ /* 0x082fe4000001160d */
[----:B------:R-:W-:Y:S02]  /*1060*/  SHF.R.U32.HI R5, RZ, R8, R5 ;  /* 0x00000008ff057219 */ /* 0x000fe40000011605 */
[----:B------:R-:W-:Y:S02]  /*1070*/  SHF.R.U32.HI R14, RZ, R7, R14 ;  /* 0x00000007ff0e7219 */ /* 0x000fe4000001160e */
[----:B------:R-:W-:Y:S01]  /*1080*/  SEL R5, R23, R5, !P1 ;  /* 0x0000000517057207 */ /* 0x000fe20004800000 */
[----:B--2---:R-:W-:Y:S01]  /*1090*/  IMAD.HI.U32 R13, R11, R2, RZ ;  /* 0x000000020b0d7227 */ /* 0x004fe200078e00ff */
[----:B------:R-:W-:-:S03]  /*10a0*/  SEL R14, R22, R14, !P2 ;  /* 0x0000000e160e7207 */ /* 0x000fc60005000000 */
[----:B------:R-:W-:Y:S01]  /*10b0*/  IMAD.HI.U32 R6, R12, R2, RZ ;  /* 0x000000020c067227 */ /* 0x000fe200078e00ff */
[----:B------:R-:W-:-:S04]  /*10c0*/  @P0 SHF.R.U32.HI R11, RZ, R3, R13 ;  /* 0x00000003ff0b0219 */ /* 0x000fc8000001160d */
[----:B------:R-:W-:Y:S01]  /*10d0*/  @P0 SHF.R.U32.HI R12, RZ, R3, R6 ;  /* 0x00000003ff0c0219 */ /* 0x000fe20000011606 */
[----:B------:R-:W-:-:S04]  /*10e0*/  IMAD R11, R11, R10, RZ ;  /* 0x0000000a0b0b7224 */ /* 0x000fc800078e02ff */
[----:B------:R-:W-:Y:S01]  /*10f0*/  IMAD R6, R12, R10, RZ ;  /* 0x0000000a0c067224 */ /* 0x000fe200078e02ff */
[----:B------:R-:W-:-:S04]  /*1100*/  ISETP.GE.AND P1, PT, R5, R11, PT ;  /* 0x0000000b0500720c */ /* 0x000fc80003f26270 */
[----:B------:R-:W-:Y:S01]  /*1110*/  ISETP.GE.OR P1, PT, R14, R6, P1 ;  /* 0x000000060e00720c */ /* 0x000fe20000f26670 */
[----:B------:R-:W-:-:S05]  /*1120*/  IMAD.HI.U32 R6, R5, R2, RZ ;  /* 0x0000000205067227 */ /* 0x000fca00078e00ff */
[----:B------:R-:W-:-:S04]  /*1130*/  SHF.R.U32.HI R6, RZ, R3, R6 ;  /* 0x00000003ff067219 */ /* 0x000fc80000011606 */
[----:B------:R-:W-:-:S03]  /*1140*/  SEL R6, R5, R6, !P0 ;  /* 0x0000000605067207 */ /* 0x000fc60004000000 */
[----:B------:R-:W-:Y:S01]  /*1150*/  @!P1 IMAD.HI.U32 R7, R14, R2, RZ ;  /* 0x000000020e079227 */ /* 0x000fe200078e00ff */
[----:B------:R-:W-:-:S04]  /*1160*/  IADD3 R2, PT, PT, -R6, RZ, RZ ;  /* 0x000000ff06027210 */ /* 0x000fc80007ffe1ff */
[----:B------:R-:W-:Y:S01]  /*1170*/  @!P1 SHF.R.U32.HI R3, RZ, R3, R7 ;  /* 0x00000003ff039219 */ /* 0x000fe20000011607 */
[----:B------:R-:W-:Y:S01]  /*1180*/  IMAD R2, R10, R2, R5 ;  /* 0x000000020a027224 */ /* 0x000fe200078e0205 */
[----:B------:R-:W-:Y:S02]  /*1190*/  IADD3 R7, PT, PT, -R5, RZ, RZ ;  /* 0x000000ff05077210 */ /* 0x000fe40007ffe1ff */
[----:B------:R-:W-:-:S03]  /*11a0*/  @!P1 SEL R3, R14, R3, !P0 ;  /* 0x000000030e039207 */ /* 0x000fc60004000000 */
[----:B------:R-:W-:Y:S02]  /*11b0*/  IMAD R7, R4, R7, R23 ;  /* 0x0000000704077224 */ /* 0x000fe400078e0217 */
[--C-:B------:R-:W-:Y:S02]  /*11c0*/  @!P1 IMAD.IADD R6, R6, 0x1, -R3.reuse ;  /* 0x0000000106069824 */ /* 0x100fe400078e0a03 */
[----:B------:R-:W-:Y:S01]  /*11d0*/  @!P1 IMAD R3, R2, R12, R3 ;  /* 0x0000000c02039224 */ /* 0x000fe200078e0203 */
[----:B------:R-:W-:Y:S01]  /*11e0*/  IADD3 R2, PT, PT, -R14, RZ, RZ ;  /* 0x000000ff0e027210 */ /* 0x000fe20007ffe1ff */
[----:B------:R-:W-:Y:S02]  /*11f0*/  @!P1 IMAD R5, R6, R10, R14 ;  /* 0x0000000a06059224 */ /* 0x000fe400078e020e */
[----:B------:R-:W-:Y:S02]  /*1200*/  @!P1 IMAD.MOV.U32 R14, RZ, RZ, R3 ;  /* 0x000000ffff0e9224 */ /* 0x000fe400078e0003 */
[----:B------:R-:W-:-:S02]  /*1210*/  IMAD R2, R9, R2, R22 ;  /* 0x0000000209027224 */ /* 0x000fc400078e0216 */
[----:B------:R-:W-:Y:S02]  /*1220*/  IMAD R23, R5, R4, R7 ;  /* 0x0000000405177224 */ /* 0x000fe400078e0207 */
[----:B------:R-:W-:Y:S02]  /*1230*/  IMAD R22, R14, R9, R2 ;  /* 0x000000090e167224 */ /* 0x000fe400078e0202 */
.L_x_15:
[----:B------:R-:W1:Y:S01]  /*1240*/  LDCU UR6, c[0x0][0xb30] ;  /* 0x00016600ff0677ac */ /* 0x000e620008000800 */
[----:B------:R-:W2:Y:S08]  /*1250*/  S2UR UR4, SR_CgaCtaId ;  /* 0x00000000000479c3 */ /* 0x000eb00000008800 */
[----:B------:R-:W3:Y:S01]  /*1260*/  LDC R36, c[0x0][0xb24] ;  /* 0x0002c900ff247b82 */ /* 0x000ee20000000800 */
[----:B-1----:R-:W-:-:S09]  /*1270*/  UISETP.NE.AND UP1, UPT, UR6, 0x1, UPT ;  /* 0x000000010600788c */ /* 0x002fd2000bf25270 */
[----:B--2---:R-:W-:Y:S05]  /*1280*/  BRA.U UP1, `(.L_x_16) ;  /* 0x0000000101407547 */ /* 0x004fea000b800000 */
[----:B------:R-:W1:Y:S08]  /*1290*/  LDC.64 R4, c[0x0][0xb10] ;  /* 0x0002c400ff047b82 */ /* 0x000e700000000a00 */
[----:B------:R-:W2:Y:S08]  /*12a0*/  LDC.64 R2, c[0x0][0xb18] ;  /* 0x0002c600ff027b82 */ /* 0x000eb00000000a00 */
[----:B------:R-:W4:Y:S08]  /*12b0*/  LDC R6, c[0x0][0xb20] ;  /* 0x0002c800ff067b82 */ /* 0x000f300000000800 */
[----:B------:R-:W3:Y:S01]  /*12c0*/  LDC R7, c[0x0][0xb0c] ;  /* 0x0002c300ff077b82 */ /* 0x000ee20000000800 */
[----:B-1----:R-:W-:-:S05]  /*12d0*/  IMAD.HI.U32 R4, R22, R4, RZ ;  /* 0x0000000416047227 */ /* 0x002fca00078e00ff */
[----:B------:R-:W-:Y:S01]  /*12e0*/  SHF.R.U32.HI R4, RZ, R5, R4 ;  /* 0x00000005ff047219 */ /* 0x000fe20000011604 */
[----:B--2---:R-:W-:Y:S01]  /*12f0*/  IMAD.HI.U32 R3, R23, R3, RZ ;  /* 0x0000000317037227 */ /* 0x004fe200078e00ff */
[----:B------:R-:W-:-:S04]  /*1300*/  ISETP.NE.AND P0, PT, R2, 0x1, PT ;  /* 0x000000010200780c */ /* 0x000fc80003f05270 */
[----:B----4-:R-:W-:-:S04]  /*1310*/  SHF.R.U32.HI R3, RZ, R6, R3 ;  /* 0x00000006ff037219 */ /* 0x010fc80000011603 */
[----:B------:R-:W-:Y:S02]  /*1320*/  SEL R3, R23, R3, !P0 ;  /* 0x0000000317037207 */ /* 0x000fe40004000000 */
[----:B---3--:R-:W-:-:S04]  /*1330*/  ISETP.NE.AND P1, PT, R7, 0x1, PT ;  /* 0x000000010700780c */ /* 0x008fc80003f25270 */
[----:B------:R-:W-:-:S05]  /*1340*/  SEL R4, R22, R4, !P1 ;  /* 0x0000000416047207 */ /* 0x000fca0004800000 */
[----:B------:R-:W-:Y:S02]  /*1350*/  IMAD.IADD R5, R3, 0x1, -R4 ;  /* 0x0000000103057824 */ /* 0x000fe400078e0a04 */
[----:B------:R-:W-:Y:S02]  /*1360*/  IMAD.IADD R3, R4, 0x1, -R3 ;  /* 0x0000000104037824 */ /* 0x000fe400078e0a03 */
[----:B------:R-:W-:Y:S02]  /*1370*/  IMAD R22, R5, R7, R22 ;  /* 0x0000000705167224 */ /* 0x000fe400078e0216 */
[----:B------:R-:W-:-:S07]  /*1380*/  IMAD R23, R3, R2, R23 ;  /* 0x0000000203177224 */ /* 0x000fce00078e0217 */
.L_x_16:
[----:B------:R-:W-:Y:S01]  /*1390*/  BAR.SYNC.DEFER_BLOCKING 0x0 ;  /* 0x0000000000007b1d */ /* 0x000fe20000010000 */
[----:B------:R-:W-:Y:S01]  /*13a0*/  UISETP.NE.AND UP1, UPT, UR8, 0x2, UPT ;  /* 0x000000020800788c */ /* 0x000fe2000bf25270 */
[----:B------:R-:W-:Y:S02]  /*13b0*/  ISETP.NE.OR P5, PT, R0, 0x2, !P5 ;  /* 0x000000020000780c */ /* 0x000fe40006fa5670 */
[----:B------:R-:W-:-:S06]  /*13c0*/  LOP3.LUT R2, R121, 0x1f, RZ, 0xc0, !PT ;  /* 0x0000001f79027812 */ /* 0x000fcc00078ec0ff */
[----:B------:R-:W-:Y:S05]  /*13d0*/  BRA.U UP1, `(.L_x_17) ;  /* 0x0000001101e87547 */ /* 0x000fea000b800000 */
[----:B------:R-:W1:Y:S01]  /*13e0*/  LDCU UR14, c[0x0][0x38c] ;  /* 0x00007180ff0e77ac */ /* 0x000e620008000800 */
[----:B------:R-:W2:Y:S01]  /*13f0*/  LDC R8, c[0x0][0x370] ;  /* 0x0000dc00ff087b82 */ /* 0x000ea20000000800 */
[----:B------:R-:W-:Y:S01]  /*1400*/  HFMA2 R14, -RZ, RZ, 0, 0 ;  /* 0x00000000ff0e7431 */ /* 0x000fe200000001ff */
[----:B------:R-:W-:Y:S01]  /*1410*/  ISETP.EQ.OR P4, PT, R2, RZ, P5 ;  /* 0x000000ff0200720c */ /* 0x000fe20002f82670 */
[----:B------:R-:W-:Y:S01]  /*1420*/  IMAD.MOV.U32 R15, RZ, RZ, 0x1 ;  /* 0x00000001ff0f7424 */ /* 0x000fe200078e00ff */
[----:B------:R-:W-:Y:S01]  /*1430*/  CS2R R12, SRZ ;  /* 0x00000000000c7805 */ /* 0x000fe2000001ff00 */
[----:B------:R-:W-:Y:S01]  /*1440*/  IMAD.MOV.U32 R11, RZ, RZ, 0x1 ;  /* 0x00000001ff0b7424 */ /* 0x000fe200078e00ff */
[----:B------:R-:W4:Y:S02]  /*1450*/  LDCU.64 UR22, c[0x0][0x348] ;  /* 0x00006900ff1677ac */ /* 0x000f240008000a00 */
[----:B------:R-:W2:Y:S01]  /*1460*/  LDC R0, c[0x0][0x374] ;  /* 0x0000dd00ff007b82 */ /* 0x000ea20000000800 */
[----:B------:R-:W-:Y:S01]  /*1470*/  UMOV UR7, URZ ;  /* 0x000000ff00077c82 */ /* 0x000fe20008000000 */
[----:B-1----:R-:W-:-:S04]  /*1480*/  UIADD3 UR6, UPT, UPT, UR14, 0x3f, URZ ;  /* 0x0000003f0e067890 */ /* 0x002fc8000fffe0ff */
[----:B------:R-:W-:-:S04]  /*1490*/  USHF.R.S32.HI UR5, URZ, 0x1f, UR6 ;  /* 0x0000001fff057899 */ /* 0x000fc80008011406 */
[----:B------:R-:W-:-:S04]  /*14a0*/  ULEA.HI UR5, UR5, UR6, URZ, 0x6 ;  /* 0x0000000605057291 */ /* 0x000fc8000f8f30ff */
[----:B------:R-:W-:Y:S02]  /*14b0*/  USHF.R.S32.HI UR21, URZ, 0x6, UR5 ;  /* 0x00000006ff157899 */ /* 0x000fe40008011405 */
[----:B------:R-:W-:Y:S02]  /*14c0*/  UIADD3 UR5, UPT, UPT, UR14, -0x1, URZ ;  /* 0xffffffff0e057890 */ /* 0x000fe4000fffe0ff */
[----:B------:R-:W-:Y:S02]  /*14d0*/  UISETP.LT.U32.AND UP0, UPT, UR21, 0x8, UPT ;  /* 0x000000081500788c */ /* 0x000fe4000bf01070 */
[----:B------:R-:W-:Y:S02]  /*14e0*/  UISETP.GE.U32.AND UP1, UPT, UR5, -0x7f, UPT ;  /* 0xffffff810500788c */ /* 0x000fe4000bf26070 */
[----:B------:R-:W-:Y:S02]  /*14f0*/  USEL UR15, UR21, 0x8, UP0 ;  /* 0x00000008150f7887 */ /* 0x000fe40008000000 */
[----:B------:R-:W-:-:S02]  /*1500*/  UIADD3 UR14, UPT, UPT, UR14, 0x7e, URZ ;  /* 0x0000007e0e0e7890 */ /* 0x000fc4000fffe0ff */
[----:B------:R-:W-:Y:S02]  /*1510*/  UIADD3 UR6, UPT, UPT, UR15, -0x1, URZ ;  /* 0xffffffff0f067890 */ /* 0x000fe4000fffe0ff */
[----:B------:R-:W-:-:S03]  /*1520*/  UIADD3 UR13, UPT, UPT, UR21, -UR15, URZ ;  /* 0x8000000f150d7290 */ /* 0x000fc6000fffe0ff */
[----:B------:R-:W-:-:S04]  /*1530*/  @UP1 UIADD3 UR6, UPT, UPT, UR15, URZ, URZ ;  /* 0x000000ff0f061290 */ /* 0x000fc8000fffe0ff */
[----:B----4-:R-:W-:-:S12]  /*1540*/  UIADD3 UR6, UPT, UPT, UR6, 0x1, URZ ;  /* 0x0000000106067890 */ /* 0x010fd8000fffe0ff */
.L_x_35:
[----:B------:R-:W-:Y:S01]  /*1550*/  UISETP.NE.AND UP0, UPT, UR4, URZ, UPT ;  /* 0x000000ff0400728c */ /* 0x000fe2000bf05270 */
[----:B------:R-:W1:Y:S08]  /*1560*/  S2UR UR4, SR_CgaCtaId ;  /* 0x00000000000479c3 */ /* 0x000e700000008800 */
[----:B------:R-:W-:Y:S05]  /*1570*/  BRA.U UP0, `(.L_x_18) ;  /* 0x0000000100347547 */ /* 0x000fea000b800000 */
[----:B------:R-:W4:Y:S01]  /*1580*/  S2R R2, SR_CgaCtaId ;  /* 0x0000000000027919 */ /* 0x000f220000008800 */
[----:B------:R-:W-:-:S04]  /*1590*/  MOV R3, 0x400 ;  /* 0x0000040000037802 */ /* 0x000fc80000000f00 */
[----:B----4-:R-:W-:Y:S02]  /*15a0*/  LEA R2, R2, R3, 0x18 ;  /* 0x0000000302027211 */ /* 0x010fe400078ec0ff */
[----:B------:R-:W-:-:S03]  /*15b0*/  SHF.L.U32 R3, R11, 0x1f, RZ ;  /* 0x0000001f0b037819 */ /* 0x000fc600000006ff */
[----:B------:R-:W-:-:S04]  /*15c0*/  IMAD R2, R12, 0x8, R2 ;  /* 0x000000080c027824 */ /* 0x000fc800078e0202 */
[----:B------:R-:W4:Y:S02]  /*15d0*/  SYNCS.PHASECHK.TRANS64.TRYWAIT P0, [R2+URZ+0x130], R3 ;  /* 0x00013003020075a7 */ /* 0x000f2400080011ff */
[----:B----4-:R-:W-:Y:S05]  /*15e0*/  @!P0 BRA `(.L_x_19) ;  /* 0x0000008400d08947 */ /* 0x010fea0003800000 */
.L_x_212:
[----:B------:R-:W-:Y:S01]  /*15f0*/  VIADD R12, R12, 0x1 ;  /* 0x000000010c0c7836 */ /* 0x000fe20000000000 */
[----:B------:R4:W-:Y:S04]  /*1600*/  SYNCS.ARRIVE.TRANS64.A1T0 RZ, [R2+URZ+0x120], RZ ;  /* 0x000120ff02ff79a7 */ /* 0x0009e800081000ff */
[----:B------:R-:W-:-:S04]  /*1610*/  ISETP.NE.AND P0, PT, R12, 0x2, PT ;  /* 0x000000020c00780c */ /* 0x000fc80003f05270 */
[----:B------:R-:W-:Y:S02]  /*1620*/  SEL R12, R12, RZ, P0 ;  /* 0x000000ff0c0c7207 */ /* 0x000fe40000000000 */
[----:B----4-:R-:W-:-:S04]  /*1630*/  SEL R2, RZ, 0x1, P0 ;  /* 0x00000001ff027807 */ /* 0x010fc80000000000 */
[----:B------:R-:W-:-:S07]  /*1640*/  LOP3.LUT R11, R11, R2, RZ, 0x3c, !PT ;  /* 0x000000020b0b7212 */ /* 0x000fce00078e3cff */
.L_x_18:
[----:B------:R-:W-:Y:S01]  /*1650*/  UMOV UR5, 0x400 ;  /* 0x0000040000057882 */ /* 0x000fe20000000000 */
[----:B------:R-:W-:Y:S01]  /*1660*/  SHF.L.U32 R2, R15, 0x1f, RZ ;  /* 0x0000001f0f027819 */ /* 0x000fe200000006ff */
[----:B-1----:R-:W-:Y:S01]  /*1670*/  ULEA UR5, UR4, UR5, 0x18 ;  /* 0x0000000504057291 */ /* 0x002fe2000f8ec0ff */
[----:B------:R-:W-:Y:S01]  /*1680*/  R2UR UR35, R22 ;  /* 0x00000000162372ca */ /* 0x000fe200000e0000 */
[----:B------:R-:W-:Y:S01]  /*1690*/  UISETP.GE.U32.AND UP0, UPT, UR14, 0x7f, UPT ;  /* 0x0000007f0e00788c */ /* 0x000fe2000bf06070 */
[----:B------:R-:W-:Y:S01]  /*16a0*/  R2UR UR11, R23 ;  /* 0x00000000170b72ca */ /* 0x000fe200000e0000 */
[----:B------:R-:W-:Y:S01]  /*16b0*/  ULEA UR8, UR7, UR5, 0x3 ;  /* 0x0000000507087291 */ /* 0x000fe2000f8e18ff */
[----:B------:R-:W-:-:S08]  /*16c0*/  UMOV UR25, URZ ;  /* 0x000000ff00197c82 */ /* 0x000fd00008000000 */
[----:B------:R1:W4:Y:S01]  /*16d0*/  SYNCS.PHASECHK.TRANS64.TRYWAIT P0, [UR8+0x40], R2 ;  /* 0x00004002ff0075a7 */ /* 0x0003220008001108 */
[----:B------:R-:W-:Y:S02]  /*16e0*/  USHF.L.U32 UR35, UR35, 0x7, URZ ;  /* 0x0000000723237899 */ /* 0x000fe400080006ff */
[----:B------:R-:W-:Y:S01]  /*16f0*/  USHF.L.U32 UR11, UR11, 0x6, URZ ;  /* 0x000000060b0b7899 */ /* 0x000fe200080006ff */
[----:B------:R-:W-:Y:S11]  /*1700*/  BRA.U !UP0, `(.L_x_20) ;  /* 0x0000000108a87547 */ /* 0x000ff6000b800000 */
[----:B------:R-:W-:Y:S01]  /*1710*/  UMOV UR16, URZ ;  /* 0x000000ff00107c82 */ /* 0x000fe20008000000 */
[----:B------:R-:W-:-:S05]  /*1720*/  UMOV UR17, UR7 ;  /* 0x0000000700117c82 */ /* 0x000fca0008000000 */
.L_x_25:
[----:B-1----:R-:W-:Y:S01]  /*1730*/  ULEA UR33, UR17, UR5, 0x3 ;  /* 0x0000000511217291 */ /* 0x002fe2000f8e18ff */
[----:B----4-:R-:W-:Y:S01]  /*1740*/  @!P5 MOV R3, 0x6000 ;  /* 0x000060000003d802 */ /* 0x010fe20000000f00 */
[----:B----4-:R-:W-:Y:S10]  /*1750*/  @P0 BRA `(.L_x_21) ;  /* 0x00000000000c0947 */ /* 0x010ff40003800000 */
[----:B------:R-:W-:-:S04]  /*1760*/  SHF.L.U32 R4, R15, 0x1f, RZ ;  /* 0x0000001f0f047819 */ /* 0x000fc800000006ff */
[----:B------:R-:W4:Y:S02]  /*1770*/  SYNCS.PHASECHK.TRANS64.TRYWAIT P0, [UR33+0x40], R4 ;  /* 0x00004004ff0075a7 */ /* 0x000f240008001121 */
[----:B----4-:R-:W-:Y:S05]  /*1780*/  @!P0 BRA `(.L_x_22) ;  /* 0x00000084007c8947 */ /* 0x010fea0003800000 */
.L_x_21:
[----:B------:R4:W-:Y:S01]  /*1790*/  @!P5 SYNCS.ARRIVE.TRANS64 RZ, [UR33], R3 ;  /* 0x00000003ffffd9a7 */ /* 0x0009e20008000021 */
[----:B------:R-:W-:Y:S04]  /*17a0*/  BSSY.RECONVERGENT B0, `(.L_x_23) ;  /* 0x0000003000007945 */ /* 0x000fe80003800200 */
[----:B------:R-:W-:Y:S05]  /*17b0*/  @P4 BRA `(.L_x_24) ;  /* 0x0000000000044947 */ /* 0x000fea0003800000 */
[----:B------:R-:W-:Y:S05]  /*17c0*/  BPT.TRAP 0x1 ;  /* 0x000000040000795c */ /* 0x000fea0000300000 */
.L_x_24:
[----:B------:R-:W-:Y:S05]  /*17d0*/  BSYNC.RECONVERGENT B0 ;  /* 0x0000000000007941 */ /* 0x000fea0003800200 */
.L_x_23:
[----:B------:R-:W-:Y:S02]  /*17e0*/  UIADD3 UR7, UPT, UPT, UR17, 0x1, URZ ;  /* 0x0000000111077890 */ /* 0x000fe4000fffe0ff */
[----:B------:R-:W-:Y:S02]  /*17f0*/  ULEA UR32, UR17, UR5, 0xe ;  /* 0x0000000511207291 */ /* 0x000fe4000f8e70ff */
[----:B------:R-:W-:Y:S02]  /*1800*/  UISETP.NE.AND UP0, UPT, UR7, 0x8, UPT ;  /* 0x000000080700788c */ /* 0x000fe4000bf05270 */
[----:B------:R-:W-:Y:S02]  /*1810*/  UIADD3 UR28, UP1, UPT, UR22, 0x80, URZ ;  /* 0x00000080161c7890 */ /* 0x000fe4000ff3e0ff */
[----:B------:R-:W-:Y:S02]  /*1820*/  USEL UR9, URZ, 0x1, UP0 ;  /* 0x00000001ff097887 */ /* 0x000fe40008000000 */
[----:B------:R-:W-:-:S02]  /*1830*/  USEL UR7, UR7, URZ, UP0 ;  /* 0x000000ff07077287 */ /* 0x000fc40008000000 */
[----:B------:R-:W-:Y:S02]  /*1840*/  UIADD3 UR26, UP0, UPT, UR22, 0x180, URZ ;  /* 0x00000180161a7890 */ /* 0x000fe4000ff1e0ff */
[----:B------:R-:W-:Y:S01]  /*1850*/  ULEA UR8, UR7, UR5, 0x3 ;  /* 0x0000000507087291 */ /* 0x000fe2000f8e18ff */
[----:B------:R-:W-:Y:S01]  /*1860*/  LOP3.LUT R15, R15, UR9, RZ, 0x3c, !PT ;  /* 0x000000090f0f7c12 */ /* 0x000fe2000f8e3cff */
[----:B------:R-:W-:Y:S02]  /*1870*/  USHF.L.U32 UR34, UR16, 0x6, URZ ;  /* 0x0000000610227899 */ /* 0x000fe400080006ff */
[----:B------:R-:W-:Y:S01]  /*1880*/  UIADD3.X UR29, UPT, UPT, URZ, UR23, URZ, UP1, !UPT ;  /* 0x00000017ff1d7290 */ /* 0x000fe20008ffe4ff */
[----:B-1----:R-:W-:Y:S01]  /*1890*/  SHF.L.U32 R2, R15, 0x1f, RZ ;  /* 0x0000001f0f027819 */ /* 0x002fe200000006ff */
[----:B------:R-:W-:Y:S02]  /*18a0*/  UIADD3 UR32, UPT, UPT, UR32, 0x6400, URZ ;  /* 0x0000640020207890 */ /* 0x000fe4000fffe0ff */
[----:B------:R-:W-:Y:S01]  /*18b0*/  UIADD3.X UR27, UPT, UPT, URZ, UR23, URZ, UP0, !UPT ;  /* 0x00000017ff1b7290 */ /* 0x000fe200087fe4ff */
[----:B------:R1:W1:Y:S01]  /*18c0*/  SYNCS.PHASECHK.TRANS64.TRYWAIT P0, [UR8+0x40], R2 ;  /* 0x00004002ff0075a7 */ /* 0x0002620008001108 */
[----:B------:R-:W-:Y:S01]  /*18d0*/  ULEA UR8, UR17, UR5, 0xd ;  /* 0x0000000511087291 */ /* 0x000fe2000f8e68ff */
[----:B------:R-:W-:Y:S01]  /*18e0*/  UMOV UR18, 0x0 ;  /* 0x0000000000127882 */ /* 0x000fe20000000000 */
[----:B------:R-:W-:-:S02]  /*18f0*/  UMOV UR19, 0x10000000 ;  /* 0x1000000000137882 */ /* 0x000fc40000000000 */
[----:B------:R-:W-:Y:S01]  /*1900*/  UIADD3 UR8, UPT, UPT, UR8, 0x26400, URZ ;  /* 0x0002640008087890 */ /* 0x000fe2000fffe0ff */
[----:B------:R1:W-:Y:S01]  /*1910*/  UTMALDG.3D [UR32], [UR28], desc[UR18] ;  /* 0x000012201c0075b4 */ /* 0x0003e20008011000 */
[----:B------:R-:W-:Y:S01]  /*1920*/  UMOV UR12, UR36 ;  /* 0x00000024000c7c82 */ /* 0x000fe20008000000 */
[----:B------:R-:W-:Y:S01]  /*1930*/  UMOV UR9, UR33 ;  /* 0x0000002100097c82 */ /* 0x000fe20008000000 */
[----:B------:R-:W-:Y:S01]  /*1940*/  UMOV UR10, UR34 ;  /* 0x00000022000a7c82 */ /* 0x000fe20008000000 */
[----:B------:R-:W-:Y:S01]  /*1950*/  UIADD3 UR16, UPT, UPT, UR16, 0x1, URZ ;  /* 0x0000000110107890 */ /* 0x000fe2000fffe0ff */
[----:B------:R-:W-:Y:S01]  /*1960*/  UMOV UR25, UR6 ;  /* 0x0000000600197c82 */ /* 0x000fe20008000000 */
[----:B------:R-:W-:Y:S02]  /*1970*/  UMOV UR17, UR7 ;  /* 0x0000000700117c82 */ /* 0x000fe40008000000 */
[----:B------:R1:W-:Y:S01]  /*1980*/  UTMALDG.3D [UR8], [UR26], desc[UR18] ;  /* 0x000012081a0075b4 */ /* 0x0003e20008011000 */
[----:B------:R-:W-:-:S09]  /*1990*/  UISETP.NE.AND UP0, UPT, UR16, UR6, UPT ;  /* 0x000000061000728c */ /* 0x000fd2000bf05270 */
[----:B------:R-:W-:Y:S05]  /*19a0*/  BRA.U UP0, `(.L_x_25) ;  /* 0xfffffffd00607547 */ /* 0x000fea000b83ffff */
.L_x_20:
[----:B-1--4-:R-:W-:Y:S01]  /*19b0*/  PLOP3.LUT P0, PT, PT, PT, UP3, 0x80, 0x8 ;  /* 0x000000000008781c */ /* 0x012fe20003f0f038 */
[----:B------:R-:W-:Y:S01]  /*19c0*/  ULEA UR8, UR7, UR5, 0x3 ;  /* 0x0000000507087291 */ /* 0x000fe2000f8e18ff */
[----:B------:R-:W-:Y:S01]  /*19d0*/  SHF.L.U32 R2, R15, 0x1f, RZ ;  /* 0x0000001f0f027819 */ /* 0x000fe200000006ff */
[----:B------:R-:W-:-:S10]  /*19e0*/  UISETP.GT.AND UP0, UPT, UR21, UR15, UPT ;  /* 0x0000000f1500728c */ /* 0x000fd4000bf04270 */
[----:B------:R-:W-:Y:S01]  /*19f0*/  @!P0 SYNCS.ARRIVE.TRANS64.A1T0 RZ, [UR5+0xb8], RZ ;  /* 0x0000b8ffffff89a7 */ /* 0x000fe20008100005 */
[----:B------:R1:W4:Y:S01]  /*1a00*/  SYNCS.PHASECHK.TRANS64.TRYWAIT P0, [UR8+0x40], R2 ;  /* 0x00004002ff0075a7 */ /* 0x0003220008001108 */
[----:B------:R-:W-:Y:S05]  /*1a10*/  BRA.U !UP0, `(.L_x_26) ;  /* 0x0000000108ac7547 */ /* 0x000fea000b800000 */
[----:B------:R-:W-:Y:S01]  /*1a20*/  UIADD3 UR24, UPT, UPT, UR13, UR25, URZ ;  /* 0x000000190d187290 */ /* 0x000fe2000fffe0ff */
[----:B------:R-:W-:-:S11]  /*1a30*/  UMOV UR32, UR7 ;  /* 0x0000000700207c82 */ /* 0x000fd60008000000 */
.L_x_31:
[----:B-1----:R-:W-:Y:S01]  /*1a40*/  ULEA UR17, UR32, UR5, 0x3 ;  /* 0x0000000520117291 */ /* 0x002fe2000f8e18ff */
[----:B----4-:R-:W-:Y:S01]  /*1a50*/  @!P5 MOV R3, 0x6000 ;  /* 0x000060000003d802 */ /* 0x010fe20000000f00 */
[----:B----4-:R-:W-:Y:S10]  /*1a60*/  @P0 BRA `(.L_x_27) ;  /* 0x00000000000c0947 */ /* 0x010ff40003800000 */
[----:B------:R-:W-:-:S04]  /*1a70*/  SHF.L.U32 R4, R15, 0x1f, RZ ;  /* 0x0000001f0f047819 */ /* 0x000fc800000006ff */
[----:B------:R-:W4:Y:S02]  /*1a80*/  SYNCS.PHASECHK.TRANS64.TRYWAIT P0, [UR17+0x40], R4 ;  /* 0x00004004ff0075a7 */ /* 0x000f240008001111 */
[----:B----4-:R-:W-:Y:S05]  /*1a90*/  @!P0 BRA `(.L_x_28) ;  /* 0x0000008000d08947 */ /* 0x010fea0003800000 */
.L_x_27:
[----:B------:R4:W-:Y:S01]  /*1aa0*/  @!P5 SYNCS.ARRIVE.TRANS64 RZ, [UR17], R3 ;  /* 0x00000003ffffd9a7 */ /* 0x0009e20008000011 */
[----:B------:R-:W-:Y:S04]  /*1ab0*/  BSSY.RECONVERGENT B0, `(.L_x_29) ;  /* 0x0000003000007945 */ /* 0x000fe80003800200 */
[----:B------:R-:W-:Y:S05]  /*1ac0*/  @P4 BRA `(.L_x_30) ;  /* 0x0000000000044947 */ /* 0x000fea0003800000 */
[----:B------:R-:W-:Y:S05]  /*1ad0*/  BPT.TRAP 0x1 ;  /* 0x000000040000795c */ /* 0x000fea0000300000 */
.L_x_30:
[----:B------:R-:W-:Y:S05]  /*1ae0*/  BSYNC.RECONVERGENT B0 ;  /* 0x0000000000007941 */ /* 0x000fea0003800200 */
.L_x_29:
        /* <DEDUP_REMOVED lines=10> */
[----:B------:R-:W-:Y:S01]  /*1b90*/  UIADD3 UR16, UPT, UPT, UR16, 0x6400, URZ ;  /* 0x0000640010107890 */ /* 0x000fe2000fffe0ff */
[----:B-1----:R-:W-:Y:S01]  /*1ba0*/  SHF.L.U32 R2, R15, 0x1f, RZ ;  /* 0x0000001f0f027819 */ /* 0x002fe200000006ff */
[----:B------:R-:W-:Y:S02]  /*1bb0*/  UIADD3.X UR31, UPT, UPT, URZ, UR23, URZ, UP1, !UPT ;  /* 0x00000017ff1f7290 */ /* 0x000fe40008ffe4ff */
[----:B------:R-:W-:Y:S01]  /*1bc0*/  UIADD3.X UR29, UPT, UPT, URZ, UR23, URZ, UP0, !UPT ;  /* 0x00000017ff1d7290 */ /* 0x000fe200087fe4ff */
[----:B------:R1:W1:Y:S01]  /*1bd0*/  SYNCS.PHASECHK.TRANS64.TRYWAIT P0, [UR8+0x40], R2 ;  /* 0x00004002ff0075a7 */ /* 0x0002620008001108 */
[----:B------:R-:W-:Y:S01]  /*1be0*/  ULEA UR8, UR32, UR5, 0xd ;  /* 0x0000000520087291 */ /* 0x000fe2000f8e68ff */
[----:B------:R-:W-:Y:S01]  /*1bf0*/  UMOV UR26, 0x0 ;  /* 0x00000000001a7882 */ /* 0x000fe20000000000 */
[----:B------:R-:W-:-:S02]  /*1c00*/  UMOV UR27, 0x10000000 ;  /* 0x10000000001b7882 */ /* 0x000fc40000000000 */
[----:B------:R-:W-:Y:S01]  /*1c10*/  UIADD3 UR8, UPT, UPT, UR8, 0x26400, URZ ;  /* 0x0002640008087890 */ /* 0x000fe2000fffe0ff */
[----:B------:R-:W-:Y:S01]  /*1c20*/  UMOV UR19, UR35 ;  /* 0x0000002300137c82 */ /* 0x000fe20008000000 */
[----:B------:R-:W-:Y:S01]  /*1c30*/  UMOV UR20, UR36 ;  /* 0x0000002400147c82 */ /* 0x000fe20008000000 */
[----:B------:R-:W-:Y:S01]  /*1c40*/  UMOV UR12, UR36 ;  /* 0x00000024000c7c82 */ /* 0x000fe20008000000 */
[----:B------:R-:W-:Y:S01]  /*1c50*/  UMOV UR9, UR17 ;  /* 0x0000001100097c82 */ /* 0x000fe20008000000 */
[----:B------:R-:W-:Y:S01]  /*1c60*/  UMOV UR10, UR18 ;  /* 0x00000012000a7c82 */ /* 0x000fe20008000000 */
[----:B------:R1:W-:Y:S01]  /*1c70*/  UTMALDG.3D [UR16], [UR30], desc[UR26] ;  /* 0x00001a101e0075b4 */ /* 0x0003e20008011000 */
[----:B------:R-:W-:Y:S01]  /*1c80*/  UIADD3 UR25, UPT, UPT, UR25, 0x1, URZ ;  /* 0x0000000119197890 */ /* 0x000fe2000fffe0ff */
[----:B------:R-:W-:-:S03]  /*1c90*/  UMOV UR32, UR7 ;  /* 0x0000000700207c82 */ /* 0x000fc60008000000 */
[----:B------:R-:W-:Y:S01]  /*1ca0*/  UISETP.NE.AND UP0, UPT, UR25, UR24, UPT ;  /* 0x000000181900728c */ /* 0x000fe2000bf05270 */
[----:B------:R1:W-:Y:S08]  /*1cb0*/  UTMALDG.3D [UR8], [UR28], desc[UR26] ;  /* 0x00001a081c0075b4 */ /* 0x0003f00008011000 */
[----:B------:R-:W-:Y:S05]  /*1cc0*/  BRA.U UP0, `(.L_x_31) ;  /* 0xfffffffd005c7547 */ /* 0x000fea000b83ffff */
.L_x_26:
[C---:B-1----:R-:W-:Y:S01]  /*1cd0*/  LEA R2, R14.reuse, UR5, 0x3 ;  /* 0x000000050e027c11 */ /* 0x042fe2000f8e18ff */
[----:B------:R-:W-:Y:S01]  /*1ce0*/  NOP ;  /* 0x0000000000007918 */ /* 0x000fe20000000000 */
[----:B----4-:R-:W-:Y:S02]  /*1cf0*/  SHF.L.U32 R3, R13, 0x1f, RZ ;  /* 0x0000001f0d037819 */ /* 0x010fe400000006ff */
[----:B------:R-:W-:Y:S02]  /*1d00*/  LEA R4, R14, UR5, 0x4 ;  /* 0x000000050e047c11 */ /* 0x000fe4000f8e20ff */
[----:B------:R-:W1:Y:S02]  /*1d10*/  SYNCS.PHASECHK.TRANS64.TRYWAIT P0, [R2+URZ+0xc0], R3 ;  /* 0x0000c003020075a7 */ /* 0x000e6400080011ff */
[----:B-1----:R-:W-:Y:S05]  /*1d20*/  @!P0 BRA `(.L_x_32) ;  /* 0x0000008000448947 */ /* 0x002fea0003800000 */
.L_x_215:
[----:B------:R-:W4:Y:S01]  /*1d30*/  LDS.128 R4, [R4+0x150] ;  /* 0x0001500004047984 */ /* 0x000f220000000c00 */
[----:B---3--:R-:W-:Y:S01]  /*1d40*/  ISETP.GE.AND P0, PT, R36, 0x1, PT ;  /* 0x000000012400780c */ /* 0x008fe20003f06270 */
[----:B-1----:R-:W-:Y:S01]  /*1d50*/  VIADD R2, R2, 0xd0 ;  /* 0x000000d002027836 */ /* 0x002fe20000000000 */
[----:B------:R-:W-:Y:S01]  /*1d60*/  @!PT LDS RZ, [RZ] ;  /* 0x00000000fffff984 */ /* 0x000fe20000000800 */
[----:B------:R-:W-:Y:S01]  /*1d70*/  @!PT LDS RZ, [RZ] ;  /* 0x00000000fffff984 */ /* 0x000fe20000000800 */
[----:B------:R-:W-:Y:S01]  /*1d80*/  @!PT LDS RZ, [RZ] ;  /* 0x00000000fffff984 */ /* 0x000fe20000000800 */
[----:B------:R-:W-:Y:S01]  /*1d90*/  @!PT LDS RZ, [RZ] ;  /* 0x00000000fffff984 */ /* 0x000fe20000000800 */
[----:B------:R1:W-:Y:S06]  /*1da0*/  MEMBAR.ALL.CTA ;  /* 0x0000000000007992 */ /* 0x0003ec0000008000 */
[----:B-1----:R-:W1:Y:S01]  /*1db0*/  FENCE.VIEW.ASYNC.S ;  /* 0x00000000000073c6 */ /* 0x002e620000000000 */
[----:B------:R-:W-:-:S04]  /*1dc0*/  PRMT R2, RZ, 0x654, R2 ;  /* 0x00000654ff027816 */ /* 0x000fc80000000002 */
[----:B-1----:R1:W-:Y:S01]  /*1dd0*/  SYNCS.ARRIVE.TRANS64.RED.A1T0 RZ, [R2+URZ], RZ ;  /* 0x000000ff02ff79a7 */ /* 0x0023e200081004ff */
[----:B----4-:R-:W-:-:S13]  /*1de0*/  LOP3.LUT P2, RZ, R6, 0x1, RZ, 0xc0, !PT ;  /* 0x0000000106ff7812 */ /* 0x010fda000784c0ff */
[----:B------:R-:W-:Y:S01]  /*1df0*/  @P2 SHF.R.U32.HI R3, RZ, 0x10, R5 ;  /* 0x00000010ff032819 */ /* 0x000fe20000011605 */
[----:B------:R-:W-:Y:S01]  /*1e00*/  VOTEU.ANY UP0, P2 ;  /* 0x0000000000ff7886 */ /* 0x000fe20001000100 */
[----:B------:R-:W-:Y:S02]  /*1e10*/  @P2 MOV R10, R4 ;  /* 0x00000004000a2202 */ /* 0x000fe40000000f00 */
[----:B------:R-:W-:Y:S02]  /*1e20*/  @P2 R2UR.BROADCAST UR8, R3 ;  /* 0x00000000030822ca */ /* 0x000fe400008e0000 */
[----:B------:R-:W-:-:S11]  /*1e30*/  @P2 LOP3.LUT R9, R5, 0xffff, RZ, 0xc0, !PT ;  /* 0x0000ffff05092812 */ /* 0x000fd600078ec0ff */
[----:B------:R-:W-:Y:S01]  /*1e40*/  @UP0 UMOV UR36, UR8 ;  /* 0x0000000800240c82 */ /* 0x000fe20008000000 */
[----:B-1----:R-:W-:Y:S05]  /*1e50*/  @!P0 BRA `(.L_x_33) ;  /* 0x0000000000b88947 */ /* 0x002fea0003800000 */
[----:B------:R-:W2:Y:S01]  /*1e60*/  LDC.64 R4, c[0x0][0xb18] ;  /* 0x0002c600ff047b82 */ /* 0x000ea20000000a00 */
[----:B------:R-:W-:-:S07]  /*1e70*/  ISETP.NE.AND P3, PT, R36, 0x1, PT ;  /* 0x000000012400780c */ /* 0x000fce0003f65270 */
[----:B------:R-:W1:Y:S08]  /*1e80*/  LDC.64 R6, c[0x0][0xb10] ;  /* 0x0002c400ff067b82 */ /* 0x000e700000000a00 */
[----:B------:R-:W3:Y:S08]  /*1e90*/  LDC R16, c[0x0][0xb20] ;  /* 0x0002c800ff107b82 */ /* 0x000ef00000000800 */
[----:B------:R-:W4:Y:S01]  /*1ea0*/  LDC R17, c[0x0][0xb0c] ;  /* 0x0002c300ff117b82 */ /* 0x000f220000000800 */
[----:B--2---:R-:W-:Y:S01]  /*1eb0*/  IMAD.HI.U32 R19, R0, R5, RZ ;  /* 0x0000000500137227 */ /* 0x004fe200078e00ff */
[----:B------:R-:W-:-:S03]  /*1ec0*/  ISETP.NE.AND P0, PT, R4, 0x1, PT ;  /* 0x000000010400780c */ /* 0x000fc60003f05270 */
[----:B------:R-:W-:-:S03]  /*1ed0*/  IMAD.HI.U32 R5, R9, R5, RZ ;  /* 0x0000000509057227 */ /* 0x000fc600078e00ff */
[----:B------:R-:W2:Y:S01]  /*1ee0*/  LDC.64 R2, c[0x0][0xb28] ;  /* 0x0002ca00ff027b82 */ /* 0x000ea20000000a00 */
[----:B-1----:R-:W-:-:S04]  /*1ef0*/  IMAD.HI.U32 R20, R8, R6, RZ ;  /* 0x0000000608147227 */ /* 0x002fc800078e00ff */
[----:B------:R-:W-:Y:S01]  /*1f00*/  IMAD.HI.U32 R21, R10, R6, RZ ;  /* 0x000000060a157227 */ /* 0x000fe200078e00ff */
[----:B------:R-:W-:Y:S02]  /*1f10*/  SHF.R.U32.HI R20, RZ, R7, R20 ;  /* 0x00000007ff147219 */ /* 0x000fe40000011614 */
[-C--:B---3--:R-:W-:Y:S02]  /*1f20*/  SHF.R.U32.HI R19, RZ, R16.reuse, R19 ;  /* 0x00000010ff137219 */ /* 0x088fe40000011613 */
[----:B------:R-:W-:Y:S02]  /*1f30*/  SHF.R.U32.HI R5, RZ, R16, R5 ;  /* 0x00000010ff057219 */ /* 0x000fe40000011605 */
[----:B------:R-:W-:Y:S02]  /*1f40*/  SEL R19, R0, R19, !P0 ;  /* 0x0000001300137207 */ /* 0x000fe40004000000 */
[----:B------:R-:W-:Y:S02]  /*1f50*/  SHF.R.U32.HI R21, RZ, R7, R21 ;  /* 0x00000007ff157219 */ /* 0x000fe40000011615 */
[----:B----4-:R-:W-:-:S02]  /*1f60*/  ISETP.NE.AND P1, PT, R17, 0x1, PT ;  /* 0x000000011100780c */ /* 0x010fc40003f25270 */
[----:B------:R-:W-:Y:S02]  /*1f70*/  SEL R5, R9, R5, !P0 ;  /* 0x0000000509057207 */ /* 0x000fe40004000000 */
[----:B------:R-:W-:Y:S02]  /*1f80*/  SEL R20, R8, R20, !P1 ;  /* 0x0000001408147207 */ /* 0x000fe40004800000 */
[----:B------:R-:W-:Y:S01]  /*1f90*/  SEL R21, R10, R21, !P1 ;  /* 0x000000150a157207 */ /* 0x000fe20004800000 */
[----:B--2---:R-:W-:-:S04]  /*1fa0*/  IMAD.HI.U32 R18, R19, R2, RZ ;  /* 0x0000000213127227 */ /* 0x004fc800078e00ff */
        /* <DEDUP_REMOVED lines=10> */
[----:B------:R-:W-:-:S04]  /*2050*/  @!P0 IMAD.HI.U32 R7, R21, R2, RZ ;  /* 0x0000000215078227 */ /* 0x000fc800078e00ff */
[----:B------:R-:W-:Y:S01]  /*2060*/  IMAD.MOV R2, RZ, RZ, -R6 ;  /* 0x000000ffff027224 */ /* 0x000fe200078e0a06 */
[----:B------:R-:W-:Y:S02]  /*2070*/  @!P0 SHF.R.U32.HI R3, RZ, R3, R7 ;  /* 0x00000003ff038219 */ /* 0x000fe40000011607 */
[----:B------:R-:W-:Y:S01]  /*2080*/  IADD3 R7, PT, PT, -R5, RZ, RZ ;  /* 0x000000ff05077210 */ /* 0x000fe20007ffe1ff */
[----:B------:R-:W-:Y:S01]  /*2090*/  IMAD R2, R36, R2, R5 ;  /* 0x0000000224027224 */ /* 0x000fe200078e0205 */
        /* <DEDUP_REMOVED lines=10> */
.L_x_33:
[----:B------:R-:W1:Y:S02]  /*2140*/  LDCU UR8, c[0x0][0xb30] ;  /* 0x00016600ff0877ac */ /* 0x000e640008000800 */
[----:B-1----:R-:W-:-:S09]  /*2150*/  UISETP.NE.AND UP0, UPT, UR8, 0x1, UPT ;  /* 0x000000010800788c */ /* 0x002fd2000bf05270 */
[----:B------:R-:W-:Y:S05]  /*2160*/  BRA.U UP0, `(.L_x_34) ;  /* 0x0000000100407547 */ /* 0x000fea000b800000 */
[----:B------:R-:W1:Y:S08]  /*2170*/  LDC.64 R4, c[0x0][0xb10] ;  /* 0x0002c400ff047b82 */ /* 0x000e700000000a00 */
[----:B------:R-:W3:Y:S08]  /*2180*/  LDC.64 R2, c[0x0][0xb18] ;  /* 0x0002c600ff027b82 */ /* 0x000ef00000000a00 */
[----:B------:R-:W4:Y:S08]  /*2190*/  LDC R6, c[0x0][0xb20] ;  /* 0x0002c800ff067b82 */ /* 0x000f300000000800 */
[----:B------:R-:W2:Y:S01]  /*21a0*/  LDC R7, c[0x0][0xb0c] ;  /* 0x0002c300ff077b82 */ /* 0x000ea20000000800 */
[----:B-1----:R-:W-:-:S05]  /*21b0*/  IMAD.HI.U32 R4, R10, R4, RZ ;  /* 0x000000040a047227 */ /* 0x002fca00078e00ff */
[----:B------:R-:W-:Y:S01]  /*21c0*/  SHF.R.U32.HI R4, RZ, R5, R4 ;  /* 0x00000005ff047219 */ /* 0x000fe20000011604 */
[----:B---3--:R-:W-:Y:S01]  /*21d0*/  IMAD.HI.U32 R3, R9, R3, RZ ;  /* 0x0000000309037227 */ /* 0x008fe200078e00ff */
[----:B------:R-:W-:-:S04]  /*21e0*/  ISETP.NE.AND P0, PT, R2, 0x1, PT ;  /* 0x000000010200780c */ /* 0x000fc80003f05270 */
[----:B----4-:R-:W-:-:S04]  /*21f0*/  SHF.R.U32.HI R3, RZ, R6, R3 ;  /* 0x00000006ff037219 */ /* 0x010fc80000011603 */
[----:B------:R-:W-:Y:S02]  /*2200*/  SEL R3, R9, R3, !P0 ;  /* 0x0000000309037207 */ /* 0x000fe40004000000 */
[----:B--2---:R-:W-:-:S04]  /*2210*/  ISETP.NE.AND P1, PT, R7, 0x1, PT ;  /* 0x000000010700780c */ /* 0x004fc80003f25270 */
[----:B------:R-:W-:-:S05]  /*2220*/  SEL R4, R10, R4, !P1 ;  /* 0x000000040a047207 */ /* 0x000fca0004800000 */
[----:B------:R-:W-:Y:S02]  /*2230*/  IMAD.IADD R5, R3, 0x1, -R4 ;  /* 0x0000000103057824 */ /* 0x000fe400078e0a04 */
[----:B------:R-:W-:Y:S02]  /*2240*/  IMAD.IADD R3, R4, 0x1, -R3 ;  /* 0x0000000104037824 */ /* 0x000fe400078e0a03 */
[----:B------:R-:W-:Y:S02]  /*2250*/  IMAD R10, R5, R7, R10 ;  /* 0x00000007050a7224 */ /* 0x000fe400078e020a */
[----:B------:R-:W-:-:S07]  /*2260*/  IMAD R9, R3, R2, R9 ;  /* 0x0000000203097224 */ /* 0x000fce00078e0209 */
.L_x_34:
[----:B------:R-:W-:Y:S01]  /*2270*/  VIADD R14, R14, 0x1 ;  /* 0x000000010e0e7836 */ /* 0x000fe20000000000 */
[----:B------:R-:W-:Y:S01]  /*2280*/  UPLOP3.LUT UP3, UPT, UPT, UPT, UPT, 0x80, 0x8 ;  /* 0x000000000008789c */ /* 0x000fe20003f6f070 */
[----:B------:R-:W-:Y:S02]  /*2290*/  IMAD.IADD R22, R10, 0x1, R83 ;  /* 0x000000010a167824 */ /* 0x000fe400078e0253 */
[----:B------:R-:W-:Y:S01]  /*22a0*/  IMAD.IADD R23, R9, 0x1, R82 ;  /* 0x0000000109177824 */ /* 0x000fe200078e0252 */
[----:B------:R-:W-:-:S04]  /*22b0*/  ISETP.NE.AND P0, PT, R14, 0x2, PT ;  /* 0x000000020e00780c */ /* 0x000fc80003f05270 */
[----:B------:R-:W-:Y:S02]  /*22c0*/  SEL R2, RZ, 0x1, P0 ;  /* 0x00000001ff027807 */ /* 0x000fe40000000000 */
[----:B------:R-:W-:Y:S02]  /*22d0*/  SEL R14, R14, RZ, P0 ;  /* 0x000000ff0e0e7207 */ /* 0x000fe40000000000 */
[----:B------:R-:W-:Y:S01]  /*22e0*/  LOP3.LUT R13, R13, R2, RZ, 0x3c, !PT ;  /* 0x000000020d0d7212 */ /* 0x000fe200078e3cff */
[----:B------:R-:W-:Y:S06]  /*22f0*/  @P2 BRA `(.L_x_35) ;  /* 0xfffffff000942947 */ /* 0x000fec000383ffff */
[----:B------:R-:W-:Y:S01]  /*2300*/  UIADD3 UR5, UPT, UPT, UR5, 0x40, URZ ;  /* 0x0000004005057890 */ /* 0x000fe2000fffe0ff */
[----:B------:R-:W-:-:S03]  /*2310*/  SHF.L.U32 R2, R15, 0x1f, RZ ;  /* 0x0000001f0f027819 */ /* 0x000fc600000006ff */
[----:B------:R-:W-:-:S09]  /*2320*/  ULEA UR4, UR7, UR5, 0x3 ;  /* 0x0000000507047291 */ /* 0x000fd2000f8e18ff */
[----:B------:R-:W1:Y:S02]  /*2330*/  SYNCS.PHASECHK.TRANS64.TRYWAIT P0, [UR4], R2 ;  /* 0x00000002ff0075a7 */ /* 0x000e640008001104 */
[----:B-1----:R-:W-:Y:S05]  /*2340*/  @!P0 BRA `(.L_x_36) ;  /* 0x0000007800d08947 */ /* 0x002fea0003800000 */
.L_x_217:
[----:B------:R-:W-:-:S04]  /*2350*/  UIADD3 UR6, UPT, UPT, UR7, 0x1, URZ ;  /* 0x0000000107067890 */ /* 0x000fc8000fffe0ff */
[----:B------:R-:W-:-:S04]  /*2360*/  UISETP.NE.AND UP0, UPT, UR6, 0x8, UPT ;  /* 0x000000080600788c */ /* 0x000fc8000bf05270 */
[----:B------:R-:W-:Y:S02]  /*2370*/  USEL UR7, URZ, 0x1, UP0 ;  /* 0x00000001ff077887 */ /* 0x000fe40008000000 */
[----:B------:R-:W-:-:S04]  /*2380*/  USEL UR6, UR6, URZ, UP0 ;  /* 0x000000ff06067287 */ /* 0x000fc80008000000 */
[----:B------:R-:W-:Y:S01]  /*2390*/  ULEA UR4, UR6, UR5, 0x3 ;  /* 0x0000000506047291 */ /* 0x000fe2000f8e18ff */
[----:B-1----:R-:W-:-:S04]  /*23a0*/  LOP3.LUT R2, R15, UR7, RZ, 0x3c, !PT ;  /* 0x000000070f027c12 */ /* 0x002fc8000f8e3cff */
[----:B------:R-:W-:-:S04]  /*23b0*/  SHF.L.U32 R3, R2, 0x1f, RZ ;  /* 0x0000001f02037819 */ /* 0x000fc800000006ff */
[----:B------:R-:W1:Y:S02]  /*23c0*/  SYNCS.PHASECHK.TRANS64.TRYWAIT P0, [UR4], R3 ;  /* 0x00000003ff0075a7 */ /* 0x000e640008001104 */
[----:B-1----:R-:W-:Y:S05]  /*23d0*/  @!P0 BRA `(.L_x_37) ;  /* 0x0000007800c48947 */ /* 0x002fea0003800000 */
.L_x_219:
[----:B------:R-:W-:-:S04]  /*23e0*/  UIADD3 UR6, UPT, UPT, UR6, 0x1, URZ ;  /* 0x0000000106067890 */ /* 0x000fc8000fffe0ff */
[----:B------:R-:W-:-:S04]  /*23f0*/  UISETP.NE.AND UP0, UPT, UR6, 0x8, UPT ;  /* 0x000000080600788c */ /* 0x000fc8000bf05270 */
[----:B------:R-:W-:Y:S02]  /*2400*/  USEL UR7, URZ, 0x1, UP0 ;  /* 0x00000001ff077887 */ /* 0x000fe40008000000 */
[----:B------:R-:W-:-:S04]  /*2410*/  USEL UR6, UR6, URZ, UP0 ;  /* 0x000000ff06067287 */ /* 0x000fc80008000000 */
[----:B------:R-:W-:Y:S01]  /*2420*/  ULEA UR4, UR6, UR5, 0x3 ;  /* 0x0000000506047291 */ /* 0x000fe2000f8e18ff */
[----:B------:R-:W-:-:S04]  /*2430*/  LOP3.LUT R2, R2, UR7, RZ, 0x3c, !PT ;  /* 0x0000000702027c12 */ /* 0x000fc8000f8e3cff */
[----:B-1----:R-:W-:-:S04]  /*2440*/  SHF.L.U32 R3, R2, 0x1f, RZ ;  /* 0x0000001f02037819 */ /* 0x002fc800000006ff */
[----:B------:R-:W1:Y:S02]  /*2450*/  SYNCS.PHASECHK.TRANS64.TRYWAIT P0, [UR4], R3 ;  /* 0x00000003ff0075a7 */ /* 0x000e640008001104 */
[----:B-1----:R-:W-:Y:S05]  /*2460*/  @!P0 BRA `(.L_x_38) ;  /* 0x0000007800b88947 */ /* 0x002fea0003800000 */
.L_x_221:
        /* <DEDUP_REMOVED lines=9> */
.L_x_223:
        /* <DEDUP_REMOVED lines=9> */
.L_x_225:
        /* <DEDUP_REMOVED lines=9> */
.L_x_227:
        /* <DEDUP_REMOVED lines=9> */
.L_x_229:
[----:B------:R-:W-:-:S04]  /*26b0*/  UIADD3 UR6, UPT, UPT, UR6, 0x1, URZ ;  /* 0x0000000106067890 */ /* 0x000fc8000fffe0ff */
[----:B------:R-:W-:-:S04]  /*26c0*/  UISETP.NE.AND UP0, UPT, UR6, 0x8, UPT ;  /* 0x000000080600788c */ /* 0x000fc8000bf05270 */
[----:B------:R-:W-:Y:S02]  /*26d0*/  USEL UR4, URZ, 0x1, UP0 ;  /* 0x00000001ff047887 */ /* 0x000fe40008000000 */
[----:B------:R-:W-:-:S04]  /*26e0*/  USEL UR6, UR6, URZ, UP0 ;  /* 0x000000ff06067287 */ /* 0x000fc80008000000 */
[----:B------:R-:W-:Y:S01]  /*26f0*/  ULEA UR6, UR6, UR5, 0x3 ;  /* 0x0000000506067291 */ /* 0x000fe2000f8e18ff */
[----:B------:R-:W-:-:S04]  /*2700*/  LOP3.LUT R2, R2, UR4, RZ, 0x3c, !PT ;  /* 0x0000000402027c12 */ /* 0x000fc8000f8e3cff */
[----:B------:R-:W-:Y:S01]  /*2710*/  SHF.L.U32 R2, R2, 0x1f, RZ ;  /* 0x0000001f02027819 */ /* 0x000fe200000006ff */
[----:B-12---:R-:W-:-:S07]  /*2720*/  IMAD.U32 R0, RZ, RZ, UR6 ;  /* 0x00000006ff007e24 */ /* 0x006fce000f8e00ff */
.L_x_43:
[----:B-1----:R1:W2:Y:S02]  /*2730*/  SYNCS.PHASECHK.TRANS64.TRYWAIT P0, [R0+URZ], R2 ;  /* 0x00000002000075a7 */ /* 0x0022a400080011ff */
[----:B--2---:R-:W-:Y:S05]  /*2740*/  @!P0 NANOSLEEP.SYNCS 0x989680 ;  /* 0x009896800000895d */ /* 0x004fea0003900000 */
[----:B------:R-:W2:Y:S02]  /*2750*/  @!P0 SYNCS.PHASECHK.TRANS64 P0, [R0+URZ], R2 ;  /* 0x00000002000085a7 */ /* 0x000ea400080010ff */
[----:B--2---:R-:W-:Y:S05]  /*2760*/  @P0 EXIT ;  /* 0x000000000000094d */ /* 0x004fea0003800000 */
[----:B------:R-:W-:Y:S05]  /*2770*/  BRA `(.L_x_43) ;  /* 0xfffffffc00ec7947 */ /* 0x000fea000383ffff */
.L_x_17:
[----:B------:R-:W-:-:S04]  /*2780*/  UISETP.NE.AND UP1, UPT, UR4, URZ, UPT ;  /* 0x000000ff0400728c */ /* 0x000fc8000bf25270 */
[----:B------:R-:W-:-:S09]  /*2790*/  UISETP.NE.OR UP1, UPT, UR8, 0x1, UP1 ;  /* 0x000000010800788c */ /* 0x000fd20008f25670 */
[----:B------:R-:W-:Y:S05]  /*27a0*/  BRA.U UP1, `(.L_x_44) ;  /* 0x0000000501487547 */ /* 0x000fea000b800000 */
[----:B------:R-:W-:Y:S01]  /*27b0*/  ISETP.NE.AND P2, PT, R2, RZ, PT ;  /* 0x000000ff0200720c */ /* 0x000fe20003f45270 */
[----:B------:R-:W-:Y:S01]  /*27c0*/  IMAD.MOV.U32 R12, RZ, RZ, 0x1 ;  /* 0x00000001ff0c7424 */ /* 0x000fe200078e00ff */
[----:B------:R-:W-:Y:S02]  /*27d0*/  CS2R R10, SRZ ;  /* 0x00000000000a7805 */ /* 0x000fe4000001ff00 */
[----:B------:R-:W-:Y:S01]  /*27e0*/  CS2R R8, SRZ ;  /* 0x0000000000087805 */ /* 0x000fe2000001ff00 */
[----:B------:R-:W-:Y:S01]  /*27f0*/  UMOV UR6, 0x400 ;  /* 0x0000040000067882 */ /* 0x000fe20000000000 */
[----:B------:R-:W-:Y:S01]  /*2800*/  UMOV UR7, URZ ;  /* 0x000000ff00077c82 */ /* 0x000fe20008000000 */
[----:B------:R-:W-:-:S12]  /*2810*/  ULEA UR6, UR4, UR6, 0x18 ;  /* 0x0000000604067291 */ /* 0x000fd8000f8ec0ff */
.L_x_48:
[----:B------:R-:W-:Y:S02]  /*2820*/  LEA R0, R8, UR6, 0x3 ;  /* 0x0000000608007c11 */ /* 0x000fe4000f8e18ff */
[----:B------:R-:W-:-:S03]  /*2830*/  SHF.L.U32 R4, R9, 0x1f, RZ ;  /* 0x0000001f09047819 */ /* 0x000fc600000006ff */
[----:B------:R-:W-:Y:S01]  /*2840*/  VIADD R5, R0, 0x130 ;  /* 0x0000013000057836 */ /* 0x000fe20000000000 */
[----:B------:R-:W1:Y:S02]  /*2850*/  SYNCS.PHASECHK.TRANS64.TRYWAIT P0, [R0+URZ+0x120], R4 ;  /* 0x00012004000075a7 */ /* 0x000e6400080011ff */
[----:B-1----:R-:W-:Y:S05]  /*2860*/  @!P0 BRA `(.L_x_45) ;  /* 0x0000007800308947 */ /* 0x002fea0003800000 */
.L_x_230:
[----:B------:R-:W-:Y:S01]  /*2870*/  ULEA UR5, UR7, UR6, 0x3 ;  /* 0x0000000607057291 */ /* 0x000fe2000f8e18ff */
[----:B-1----:R-:W-:Y:S01]  /*2880*/  PRMT R0, RZ, 0x654, R5 ;  /* 0x00000654ff007816 */ /* 0x002fe20000000005 */
[----:B------:R-:W-:Y:S01]  /*2890*/  @!P2 IMAD.MOV.U32 R4, RZ, RZ, 0x10 ;  /* 0x00000010ff04a424 */ /* 0x000fe200078e00ff */
[----:B------:R-:W-:Y:S01]  /*28a0*/  SHF.L.U32 R5, R12, 0x1f, RZ ;  /* 0x0000001f0c057819 */ /* 0x000fe200000006ff */
[----:B------:R-:W-:Y:S01]  /*28b0*/  UIADD3 UR4, UPT, UPT, UR5, 0xc0, URZ ;  /* 0x000000c005047890 */ /* 0x000fe2000fffe0ff */
[----:B------:R1:W-:Y:S05]  /*28c0*/  SYNCS.ARRIVE.TRANS64.RED.A1T0 RZ, [R0+URZ], RZ ;  /* 0x000000ff00ff79a7 */ /* 0x0003ea00081004ff */
[----:B------:R-:W-:Y:S01]  /*28d0*/  IMAD.U32 R6, RZ, RZ, UR4 ;  /* 0x00000004ff067e24 */ /* 0x000fe2000f8e00ff */
[----:B------:R-:W2:Y:S04]  /*28e0*/  SYNCS.PHASECHK.TRANS64.TRYWAIT P0, [UR5+0xd0], R5 ;  /* 0x0000d005ff0075a7 */ /* 0x000ea80008001105 */
[----:B------:R-:W-:Y:S01]  /*28f0*/  PRMT R6, R2, 0x654, R6 ;  /* 0x0000065402067816 */ /* 0x000fe20000000006 */
[----:B-12---:R-:W-:Y:S06]  /*2900*/  @!P0 BRA `(.L_x_46) ;  /* 0x00000078001c8947 */ /* 0x006fec0003800000 */
.L_x_232:
[----:B------:R-:W-:Y:S01]  /*2910*/  ULEA UR4, UR7, UR6, 0x4 ;  /* 0x0000000607047291 */ /* 0x000fe2000f8e20ff */
[----:B------:R-:W-:Y:S01]  /*2920*/  SEL R3, R6, R3, !P2 ;  /* 0x0000000306037207 */ /* 0x000fe20005000000 */
[----:B------:R-:W-:Y:S01]  /*2930*/  UIADD3 UR5, UPT, UPT, UR5, 0xc0, URZ ;  /* 0x000000c005057890 */ /* 0x000fe2000fffe0ff */
[----:B-1----:R-:W-:Y:S01]  /*2940*/  LEA R0, R11, UR6, 0x3 ;  /* 0x000000060b007c11 */ /* 0x002fe2000f8e18ff */
[----:B------:R-:W-:Y:S01]  /*2950*/  UIADD3 UR4, UPT, UPT, UR4, 0x150, URZ ;  /* 0x0000015004047890 */ /* 0x000fe2000fffe0ff */
[----:B------:R1:W-:Y:S01]  /*2960*/  @!P2 SYNCS.ARRIVE.TRANS64.RED RZ, [R3+URZ], R4 ;  /* 0x0000000403ffa9a7 */ /* 0x0003e200080004ff */
[----:B------:R-:W-:Y:S01]  /*2970*/  UIADD3 UR7, UPT, UPT, UR7, 0x1, URZ ;  /* 0x0000000107077890 */ /* 0x000fe2000fffe0ff */
[----:B------:R-:W-:-:S03]  /*2980*/  VIADD R8, R8, 0x1 ;  /* 0x0000000108087836 */ /* 0x000fc60000000000 */
[----:B------:R-:W-:Y:S02]  /*2990*/  UISETP.NE.AND UP0, UPT, UR7, 0x2, UPT ;  /* 0x000000020700788c */ /* 0x000fe4000bf05270 */
[----:B------:R-:W-:Y:S01]  /*29a0*/  ISETP.NE.AND P0, PT, R8, 0x2, PT ;  /* 0x000000020800780c */ /* 0x000fe20003f05270 */
[----:B------:R-:W-:Y:S06]  /*29b0*/  UGETNEXTWORKID.BROADCAST [UR4], [UR5] ;  /* 0x00000000040073ca */ /* 0x000fec0008000100 */
[----:B------:R-:W-:Y:S02]  /*29c0*/  USEL UR4, URZ, 0x1, UP0 ;  /* 0x00000001ff047887 */ /* 0x000fe40008000000 */
[----:B------:R-:W-:-:S04]  /*29d0*/  USEL UR7, UR7, URZ, UP0 ;  /* 0x000000ff07077287 */ /* 0x000fc80008000000 */
[----:B------:R-:W-:Y:S02]  /*29e0*/  LOP3.LUT R12, R12, UR4, RZ, 0x3c, !PT ;  /* 0x000000040c0c7c12 */ /* 0x000fe4000f8e3cff */
[----:B-1----:R-:W-:-:S04]  /*29f0*/  SHF.L.U32 R4, R10, 0x1f, RZ ;  /* 0x0000001f0a047819 */ /* 0x002fc800000006ff */
[----:B------:R-:W1:Y:S02]  /*2a00*/  SYNCS.PHASECHK.TRANS64.TRYWAIT P1, [R0+URZ+0xc0], R4 ;  /* 0x0000c004000075a7 */ /* 0x000e6400080211ff */
[----:B-1----:R-:W-:Y:S05]  /*2a10*/  @!P1 BRA `(.L_x_47) ;  /* 0x0000007400f09947 */ /* 0x002fea0003800000 */
.L_x_233:
[C---:B-1----:R-:W-:Y:S01]  /*2a20*/  LEA R4, R11.reuse, UR6, 0x4 ;  /* 0x000000060b047c11 */ /* 0x042fe2000f8e20ff */
[----:B------:R-:W-:Y:S01]  /*2a30*/  VIADD R0, R0, 0xd0 ;  /* 0x000000d000007836 */ /* 0x000fe20000000000 */
[----:B------:R-:W-:Y:S01]  /*2a40*/  SEL R8, R8, RZ, P0 ;  /* 0x000000ff08087207 */ /* 0x000fe20000000000 */
[----:B------:R-:W-:-:S03]  /*2a50*/  VIADD R11, R11, 0x1 ;  /* 0x000000010b0b7836 */ /* 0x000fc60000000000 */
[----:B------:R-:W1:Y:S01]  /*2a60*/  LDS.128 R4, [R4+0x150] ;  /* 0x0001500004047984 */ /* 0x000e620000000c00 */
[----:B------:R-:W-:Y:S02]  /*2a70*/  PRMT R0, RZ, 0x654, R0 ;  /* 0x00000654ff007816 */ /* 0x000fe40000000000 */
[C---:B------:R-:W-:Y:S01]  /*2a80*/  ISETP.NE.AND P1, PT, R11.reuse, 0x2, PT ;  /* 0x000000020b00780c */ /* 0x040fe20003f25270 */
[----:B------:R-:W-:Y:S01]  /*2a90*/  @!PT LDS RZ, [RZ] ;  /* 0x00000000fffff984 */ /* 0x000fe20000000800 */
[----:B------:R-:W-:Y:S01]  /*2aa0*/  @!PT LDS RZ, [RZ] ;  /* 0x00000000fffff984 */ /* 0x000fe20000000800 */
[----:B------:R-:W-:Y:S01]  /*2ab0*/  @!PT LDS RZ, [RZ] ;  /* 0x00000000fffff984 */ /* 0x000fe20000000800 */
[----:B------:R-:W-:Y:S01]  /*2ac0*/  @!PT LDS RZ, [RZ] ;  /* 0x00000000fffff984 */ /* 0x000fe20000000800 */
[----:B------:R2:W-:Y:S06]  /*2ad0*/  MEMBAR.ALL.CTA ;  /* 0x0000000000007992 */ /* 0x0005ec0000008000 */
[----:B--2---:R-:W2:Y:S01]  /*2ae0*/  FENCE.VIEW.ASYNC.S ;  /* 0x00000000000073c6 */ /* 0x004ea20000000000 */
[----:B------:R-:W-:Y:S01]  /*2af0*/  SEL R11, R11, RZ, P1 ;  /* 0x000000ff0b0b7207 */ /* 0x000fe20000800000 */
[----:B--2---:R2:W-:Y:S01]  /*2b00*/  SYNCS.ARRIVE.TRANS64.RED.A1T0 RZ, [R0+URZ], RZ ;  /* 0x000000ff00ff79a7 */ /* 0x0045e200081004ff */
[----:B-1----:R-:W-:-:S02]  /*2b10*/  LOP3.LUT P3, RZ, R6, 0x1, RZ, 0xc0, !PT ;  /* 0x0000000106ff7812 */ /* 0x002fc4000786c0ff */
[----:B------:R-:W-:-:S04]  /*2b20*/  SEL R4, RZ, 0x1, P1 ;  /* 0x00000001ff047807 */ /* 0x000fc80000800000 */
[----:B------:R-:W-:Y:S02]  /*2b30*/  LOP3.LUT R10, R10, R4, RZ, 0x3c, !PT ;  /* 0x000000040a0a7212 */ /* 0x000fe400078e3cff */
[----:B--2---:R-:W-:-:S04]  /*2b40*/  SEL R0, RZ, 0x1, P0 ;  /* 0x00000001ff007807 */ /* 0x004fc80000000000 */
[----:B------:R-:W-:Y:S01]  /*2b50*/  LOP3.LUT R9, R9, R0, RZ, 0x3c, !PT ;  /* 0x0000000009097212 */ /* 0x000fe200078e3cff */
[----:B------:R-:W-:Y:S06]  /*2b60*/  @P3 BRA `(.L_x_48) ;  /* 0xfffffffc002c3947 */ /* 0x000fec000383ffff */
[----:B------:R-:W-:Y:S01]  /*2b70*/  ULEA UR5, UR7, UR6, 0x3 ;  /* 0x0000000607057291 */ /* 0x000fe2000f8e18ff */
[----:B------:R-:W-:-:S08]  /*2b80*/  SHF.L.U32 R2, R12, 0x1f, RZ ;  /* 0x0000001f0c027819 */ /* 0x000fd000000006ff */
[----:B------:R-:W1:Y:S02]  /*2b90*/  SYNCS.PHASECHK.TRANS64 P0, [UR5+0xd0], R2 ;  /* 0x0000d002ff0075a7 */ /* 0x000e640008001005 */
[----:B-1----:R-:W-:Y:S05]  /*2ba0*/  @P0 BRA `(.L_x_49) ;  /* 0x0000000000080947 */ /* 0x002fea0003800000 */
[----:B------:R-:W1:Y:S02]  /*2bb0*/  SYNCS.PHASECHK.TRANS64.TRYWAIT P0, [UR5+0xd0], R2 ;  /* 0x0000d002ff0075a7 */ /* 0x000e640008001105 */
[----:B-1----:R-:W-:Y:S05]  /*2bc0*/  @!P0 BRA `(.L_x_50) ;  /* 0x0000007400988947 */ /* 0x002fea0003800000 */
.L_x_49:
[----:B------:R-:W-:-:S04]  /*2bd0*/  UIADD3 UR4, UPT, UPT, UR7, 0x1, URZ ;  /* 0x0000000107047890 */ /* 0x000fc8000fffe0ff */
[----:B------:R-:W-:-:S04]  /*2be0*/  UISETP.NE.AND UP0, UPT, UR4, 0x2, UPT ;  /* 0x000000020400788c */ /* 0x000fc8000bf05270 */
[----:B------:R-:W-:Y:S02]  /*2bf0*/  USEL UR8, URZ, 0x1, UP0 ;  /* 0x00000001ff087887 */ /* 0x000fe40008000000 */
[----:B------:R-:W-:-:S04]  /*2c00*/  USEL UR4, UR4, URZ, UP0 ;  /* 0x000000ff04047287 */ /* 0x000fc80008000000 */
[----:B------:R-:W-:Y:S01]  /*2c10*/  ULEA UR4, UR4, UR6, 0x3 ;  /* 0x0000000604047291 */ /* 0x000fe2000f8e18ff */
[----:B-1----:R-:W-:-:S04]  /*2c20*/  LOP3.LUT R2, R12, UR8, RZ, 0x3c, !PT ;  /* 0x000000080c027c12 */ /* 0x002fc8000f8e3cff */
[----:B------:R-:W-:-:S04]  /*2c30*/  SHF.L.U32 R0, R2, 0x1f, RZ ;  /* 0x0000001f02007819 */ /* 0x000fc800000006ff */
[----:B------:R-:W1:Y:S02]  /*2c40*/  SYNCS.PHASECHK.TRANS64 P0, [UR4+0xd0], R0 ;  /* 0x0000d000ff0075a7 */ /* 0x000e640008001004 */
[----:B-1----:R-:W-:Y:S05]  /*2c50*/  @P0 EXIT ;  /* 0x000000000000094d */ /* 0x002fea0003800000 */
[----:B------:R-:W-:Y:S02]  /*2c60*/  SHF.L.U32 R2, R2, 0x1f, RZ ;  /* 0x0000001f02027819 */ /* 0x000fe400000006ff */
[----:B------:R-:W-:-:S07]  /*2c70*/  MOV R0, UR4 ;  /* 0x0000000400007c02 */ /* 0x000fce0008000f00 */
.L_x_51:
[----:B-1----:R1:W2:Y:S02]  /*2c80*/  SYNCS.PHASECHK.TRANS64.TRYWAIT P0, [R0+URZ+0xd0], R2 ;  /* 0x0000d002000075a7 */ /* 0x0022a400080011ff */
[----:B--2---:R-:W-:Y:S05]  /*2c90*/  @!P0 NANOSLEEP.SYNCS 0x989680 ;  /* 0x009896800000895d */ /* 0x004fea0003900000 */
[----:B------:R-:W2:Y:S02]  /*2ca0*/  @!P0 SYNCS.PHASECHK.TRANS64 P0, [R0+URZ+0xd0], R2 ;  /* 0x0000d002000085a7 */ /* 0x000ea400080010ff */
[----:B--2---:R-:W-:Y:S05]  /*2cb0*/  @P0 EXIT ;  /* 0x000000000000094d */ /* 0x004fea0003800000 */
[----:B------:R-:W-:Y:S05]  /*2cc0*/  BRA `(.L_x_51) ;  /* 0xfffffffc00ec7947 */ /* 0x000fea000383ffff */
.L_x_44:
[----:B------:R-:W-:-:S09]  /*2cd0*/  UISETP.NE.AND UP1, UPT, UR8, URZ, UPT ;  /* 0x000000ff0800728c */ /* 0x000fd2000bf25270 */
[----:B------:R-:W-:Y:S05]  /*2ce0*/  BRA.U UP1, `(.L_x_52) ;  /* 0x0000000d01b47547 */ /* 0x000fea000b800000 */
[----:B------:R-:W-:Y:S01]  /*2cf0*/  UMOV UR5, 0x40 ;  /* 0x0000004000057882 */ /* 0x000fe20000000000 */
[----:B------:R-:W-:Y:S01]  /*2d00*/  NOP ;  /* 0x0000000000007918 */ /* 0x000fe20000000000 */
[----:B------:R-:W-:Y:S01]  /*2d10*/  ULEA UR5, UR4, UR5, 0x18 ;  /* 0x0000000504057291 */ /* 0x000fe2000f8ec0ff */
[----:B------:R-:W-:Y:S02]  /*2d20*/  UMOV UR6, 0x400 ;  /* 0x0000040000067882 */ /* 0x000fe40000000000 */
[----:B------:R-:W-:-:S06]  /*2d30*/  ULEA UR6, UR4, UR6, 0x18 ;  /* 0x0000000604067291 */ /* 0x000fcc000f8ec0ff */
[----:B------:R-:W1:Y:S02]  /*2d40*/  LDS.U8 R0, [UR5+0x1c] ;  /* 0x00001c05ff007984 */ /* 0x000e640008000000 */
[----:B-1----:R-:W-:-:S13]  /*2d50*/  ISETP.NE.AND P0, PT, R0, RZ, PT ;  /* 0x000000ff0000720c */ /* 0x002fda0003f05270 */
[----:B------:R-:W-:Y:S05]  /*2d60*/  @P0 BRA `(.L_x_53) ;  /* 0x0000000000580947 */ /* 0x000fea0003800000 */
[----:B------:R-:W-:-:S13]  /*2d70*/  ELECT P0, URZ, PT ;  /* 0x0000000000ff782f */ /* 0x000fda0003800000 */
[----:B------:R-:W-:Y:S05]  /*2d80*/  @!P0 BRA `(.L_x_54) ;  /* 0x0000000000608947 */ /* 0x000fea0003800000 */
[----:B------:R-:W-:Y:S01]  /*2d90*/  UMOV UR4, 0x10 ;  /* 0x0000001000047882 */ /* 0x000fe20000000000 */
[----:B------:R-:W-:Y:S01]  /*2da0*/  HFMA2 R0, -RZ, RZ, 0, 5.9604644775390625e-08 ;  /* 0x00000001ff007431 */ /* 0x000fe200000001ff */
[----:B------:R-:W-:-:S03]  /*2db0*/  MOV R2, 0xffff ;  /* 0x0000ffff00027802 */ /* 0x000fc60000000f00 */
[----:B------:R-:W-:Y:S04]  /*2dc0*/  DEPBAR.LE SB1, 0x36 ;  /* 0x00009d800000791a */ /* 0x000fe80000000000 */
[----:B------:R-:W1:Y:S02]  /*2dd0*/  UTCATOMSWS.FIND_AND_SET.ALIGN UP0, UR4, UR4 ;  /* 0x00000004000475e3 */ /* 0x000e640008000800 */
[----:B-1----:R-:W-:Y:S01]  /*2de0*/  MOV R3, UR4 ;  /* 0x0000000400037c02 */ /* 0x002fe20008000f00 */
[----:B------:R-:W-:Y:S06]  /*2df0*/  BRA.U UP0, `(.L_x_55) ;  /* 0x0000000100187547 */ /* 0x000fec000b800000 */
.L_x_56:
[----:B------:R-:W-:Y:S05]  /*2e00*/  NANOSLEEP 0x64 ;  /* 0x000000640000795d */ /* 0x000fea0003800000 */
[----:B------:R-:W-:-:S05]  /*2e10*/  UMOV UR4, 0x10 ;  /* 0x0000001000047882 */ /* 0x000fca0000000000 */
[----:B------:R-:W-:Y:S04]  /*2e20*/  DEPBAR.LE SB1, 0x36 ;  /* 0x00009d800000791a */ /* 0x000fe80000000000 */
[----:B------:R-:W1:Y:S02]  /*2e30*/  UTCATOMSWS.FIND_AND_SET.ALIGN UP0, UR4, UR4 ;  /* 0x00000004000475e3 */ /* 0x000e640008000800 */
[----:B-1----:R-:W-:Y:S01]  /*2e40*/  MOV R3, UR4 ;  /* 0x0000000400037c02 */ /* 0x002fe20008000f00 */
[----:B------:R-:W-:Y:S05]  /*2e50*/  BRA.U !UP0, `(.L_x_56) ;  /* 0xfffffffd08e87547 */ /* 0x000fea000b83ffff */
.L_x_55:
[-C--:B------:R-:W-:Y:S02]  /*2e60*/  SHF.L.U32 R2, R2, R3.reuse, RZ ;  /* 0x0000000302027219 */ /* 0x080fe400000006ff */
[----:B------:R-:W-:Y:S01]  /*2e70*/  SHF.L.U32 R0, R0, R3, RZ ;  /* 0x0000000300007219 */ /* 0x000fe200000006ff */
[----:B------:R-:W-:Y:S02]  /*2e80*/  IMAD.SHL.U32 R3, R3, 0x20, RZ ;  /* 0x0000002003037824 */ /* 0x000fe400078e00ff */
[----:B------:R1:W-:Y:S04]  /*2e90*/  ATOMS.OR RZ, [UR5+0x14], R2 ;  /* 0x00001402ffff798c */ /* 0x0003e8000b000005 */
[----:B------:R1:W-:Y:S04]  /*2ea0*/  ATOMS.OR RZ, [UR5+0x18], R0 ;  /* 0x00001800ffff798c */ /* 0x0003e8000b000005 */
[----:B------:R1:W-:Y:S01]  /*2eb0*/  STS [UR6+0x170], R3 ;  /* 0x00017003ff007988 */ /* 0x0003e20008000806 */
[----:B------:R-:W-:Y:S05]  /*2ec0*/  BRA `(.L_x_54) ;  /* 0x0000000000107947 */ /* 0x000fea0003800000 */
.L_x_53:
[----:B------:R-:W-:Y:S02]  /*2ed0*/  MOV R0, 0xffffffff ;  /* 0xffffffff00007802 */ /* 0x000fe40000000f00 */
[----:B------:R-:W-:-:S03]  /*2ee0*/  MOV R2, 0x2f10 ;  /* 0x00002f1000027802 */ /* 0x000fc60000000f00 */
[----:B------:R1:W-:Y:S04]  /*2ef0*/  STS [UR6+0x170], R0 ;  /* 0x00017000ff007988 */ /* 0x0003e80008000806 */
[----:B-1-3-5:R-:W-:Y:S05]  /*2f00*/  CALL.REL.NOINC `($__internal_1_$__cuda_sm10x_tcgen05_guardrail_trap_phase_invalid_during_alloc) ;  /* 0x0000007800587944 */ /* 0x02afea0003c00000 */
.L_x_54:
[----:B------:R-:W-:Y:S05]  /*2f10*/  WARPSYNC.ALL ;  /* 0x0000000000007948 */ /* 0x000fea0003800000 */
[----:B------:R-:W2:Y:S01]  /*2f20*/  S2UR UR5, SR_CgaCtaId ;  /* 0x00000000000579c3 */ /* 0x000ea20000008800 */
[----:B------:R-:W-:Y:S01]  /*2f30*/  UMOV UR4, 0x400 ;  /* 0x0000040000047882 */ /* 0x000fe20000000000 */
[----:B------:R-:W-:-:S06]  /*2f40*/  NOP ;  /* 0x0000000000007918 */ /* 0x000fcc0000000000 */
[----:B------:R-:W-:Y:S06]  /*2f50*/  BAR.ARV 0x6, 0xa0 ;  /* 0x0182800000007b1d */ /* 0x000fec0000002000 */
[----:B------:R-:W4:Y:S01]  /*2f60*/  LDCU UR7, c[0x0][0x38c] ;  /* 0x00007180ff0777ac */ /* 0x000f220008000800 */
[----:B------:R-:W-:Y:S01]  /*2f70*/  IMAD.MOV.U32 R11, RZ, RZ, 0x1 ;  /* 0x00000001ff0b7424 */ /* 0x000fe200078e00ff */
[----:B------:R-:W-:Y:S01]  /*2f80*/  CS2R R8, SRZ ;  /* 0x0000000000087805 */ /* 0x000fe2000001ff00 */
[----:B------:R-:W-:Y:S01]  /*2f90*/  IMAD.MOV.U32 R10, RZ, RZ, RZ ;  /* 0x000000ffff0a7224 */ /* 0x000fe200078e00ff */
[----:B------:R-:W3:Y:S01]  /*2fa0*/  LDCU UR6, c[0x0][0x38c] ;  /* 0x00007180ff0677ac */ /* 0x000ee20008000800 */
[----:B------:R-:W-:Y:S01]  /*2fb0*/  UMOV UR15, URZ ;  /* 0x000000ff000f7c82 */ /* 0x000fe20008000000 */
[----:B------:R-:W-:Y:S01]  /*2fc0*/  UMOV UR14, URZ ;  /* 0x000000ff000e7c82 */ /* 0x000fe20008000000 */
[----:B--2---:R-:W-:Y:S01]  /*2fd0*/  ULEA UR5, UR5, UR4, 0x18 ;  /* 0x0000000405057291 */ /* 0x004fe2000f8ec0ff */
[----:B------:R-:W-:Y:S01]  /*2fe0*/  UMOV UR24, 0x0 ;  /* 0x0000000000187882 */ /* 0x000fe20000000000 */
[----:B------:R-:W-:-:S02]  /*2ff0*/  UMOV UR25, 0x8100010 ;  /* 0x0810001000197882 */ /* 0x000fc40000000000 */
[----:B------:R-:W-:Y:S02]  /*3000*/  UIADD3 UR10, UPT, UPT, UR5, 0x6400, URZ ;  /* 0x00006400050a7890 */ /* 0x000fe4000fffe0ff */
[----:B------:R-:W-:Y:S02]  /*3010*/  UIADD3 UR11, UPT, UPT, UR5, 0x26400, URZ ;  /* 0x00026400050b7890 */ /* 0x000fe4000fffe0ff */
[----:B----4-:R-:W-:Y:S01]  /*3020*/  UIADD3 UR7, UPT, UPT, UR7, 0x3f, URZ ;  /* 0x0000003f07077890 */ /* 0x010fe2000fffe0ff */
[----:B-1----:R-:W1:Y:S01]  /*3030*/  LDS R0, [UR5+0x170] ;  /* 0x00017005ff007984 */ /* 0x002e620008000800 */
[----:B------:R-:W-:Y:S02]  /*3040*/  USHF.R.U32.HI UR10, URZ, 0x4, UR10 ;  /* 0x00000004ff0a7899 */ /* 0x000fe4000801160a */
[----:B------:R-:W-:Y:S02]  /*3050*/  USHF.R.S32.HI UR4, URZ, 0x1f, UR7 ;  /* 0x0000001fff047899 */ /* 0x000fe40008011407 */
[----:B------:R-:W-:-:S02]  /*3060*/  USHF.R.U32.HI UR11, URZ, 0x4, UR11 ;  /* 0x00000004ff0b7899 */ /* 0x000fc4000801160b */
[----:B------:R-:W-:Y:S02]  /*3070*/  ULEA.HI UR4, UR4, UR7, URZ, 0x6 ;  /* 0x0000000704047291 */ /* 0x000fe4000f8f30ff */
[----:B------:R-:W-:Y:S02]  /*3080*/  ULOP3.LUT UR10, UR10, 0x3fff, URZ, 0xc0, !UPT ;  /* 0x00003fff0a0a7892 */ /* 0x000fe4000f8ec0ff */
[----:B------:R-:W-:Y:S02]  /*3090*/  USHF.R.S32.HI UR4, URZ, 0x6, UR4 ;  /* 0x00000006ff047899 */ /* 0x000fe40008011404 */
[----:B------:R-:W-:Y:S02]  /*30a0*/  ULOP3.LUT UR11, UR11, 0x3fff, URZ, 0xc0, !UPT ;  /* 0x00003fff0b0b7892 */ /* 0x000fe4000f8ec0ff */
[----:B------:R-:W-:Y:S01]  /*30b0*/  UISETP.LT.AND UP0, UPT, UR4, 0x1, UPT ;  /* 0x000000010400788c */ /* 0x000fe2000bf01270 */
[----:B------:R-:W-:Y:S01]  /*30c0*/  UMOV UR22, 0x0 ;  /* 0x0000000000167882 */ /* 0x000fe20000000000 */
[----:B------:R-:W-:-:S02]  /*30d0*/  UMOV UR23, 0x8100010 ;  /* 0x0810001000177882 */ /* 0x000fc40000000000 */
[----:B------:R-:W-:Y:S02]  /*30e0*/  USEL UR9, UR4, 0x1, !UP0 ;  /* 0x0000000104097887 */ /* 0x000fe4000c000000 */
[----:B------:R-:W-:Y:S02]  /*30f0*/  ULOP3.LUT UR10, UR10, 0x10000, URZ, 0xfc, !UPT ;  /* 0x000100000a0a7892 */ /* 0x000fe4000f8efcff */
[----:B------:R-:W-:Y:S02]  /*3100*/  ULOP3.LUT UR11, UR11, 0x10000, URZ, 0xfc, !UPT ;  /* 0x000100000b0b7892 */ /* 0x000fe4000f8efcff */
[----:B------:R-:W-:Y:S02]  /*3110*/  UIADD3 UR9, UPT, UPT, -UR9, URZ, URZ ;  /* 0x000000ff09097290 */ /* 0x000fe4000fffe1ff */
[----:B---3--:R-:W-:Y:S01]  /*3120*/  UISETP.GE.AND UP3, UPT, UR6, 0x1, UPT ;  /* 0x000000010600788c */ /* 0x008fe2000bf66270 */
[----:B------:R-:W-:Y:S01]  /*3130*/  UMOV UR20, 0x0 ;  /* 0x0000000000147882 */ /* 0x000fe20000000000 */
[----:B------:R-:W-:Y:S01]  /*3140*/  UMOV UR21, 0x8100010 ;  /* 0x0810001000157882 */ /* 0x000fe20000000000 */
[----:B------:R-:W-:Y:S01]  /*3150*/  UMOV UR18, 0x0 ;  /* 0x0000000000127882 */ /* 0x000fe20000000000 */
[----:B------:R-:W-:Y:S01]  /*3160*/  UMOV UR19, 0x8100010 ;  /* 0x0810001000137882 */ /* 0x000fe20000000000 */
[----:B-1----:R-:W-:-:S15]  /*3170*/  R2UR UR16, R0 ;  /* 0x00000000001072ca */ /* 0x002fde00000e0000 */
.L_x_63:
[----:B------:R-:W-:Y:S02]  /*3180*/  LEA R0, R10, UR5, 0x3 ;  /* 0x000000050a007c11 */ /* 0x000fe4000f8e18ff */
[----:B------:R-:W-:Y:S02]  /*3190*/  SHF.L.U32 R2, R9, 0x1f, RZ ;  /* 0x0000001f09027819 */ /* 0x000fe400000006ff */
[----:B------:R-:W-:Y:S01]  /*31a0*/  PLOP3.LUT P0, PT, PT, PT, UP3, 0x80, 0x8 ;  /* 0x000000000008781c */ /* 0x000fe20003f0f038 */
[----:B------:R-:W-:Y:S01]  /*31b0*/  VIADD R3, R0, 0xd0 ;  /* 0x000000d000037836 */ /* 0x000fe20000000000 */
[----:B-1----:R-:W1:Y:S02]  /*31c0*/  SYNCS.PHASECHK.TRANS64.TRYWAIT P1, [R0+URZ+0xc0], R2 ;  /* 0x0000c002000075a7 */ /* 0x002e6400080211ff */
[----:B-1-3--:R-:W-:Y:S09]  /*31d0*/  @!P1 BRA `(.L_x_57) ;  /* 0x00000070002c9947 */ /* 0x00aff20003800000 */
.L_x_235:
[----:B------:R-:W-:Y:S01]  /*31e0*/  LEA R4, R10, UR5, 0x4 ;  /* 0x000000050a047c11 */ /* 0x000fe2000f8e20ff */
[----:B------:R-:W-:Y:S01]  /*31f0*/  @UP3 ULEA UR6, UR14, UR5, 0x3 ;  /* 0x000000050e063291 */ /* 0x000fe2000f8e18ff */
[----:B------:R-:W-:Y:S01]  /*3200*/  PLOP3.LUT P2, PT, PT, PT, PT, 0x80, 0x8 ;  /* 0x000000000008781c */ /* 0x000fe20003f4f070 */
[----:B------:R-:W-:Y:S01]  /*3210*/  ULEA UR7, UR15, UR5, 0x3 ;  /* 0x000000050f077291 */ /* 0x000fe2000f8e18ff */
[----:B------:R-:W-:Y:S01]  /*3220*/  PRMT R3, RZ, 0x654, R3 ;  /* 0x00000654ff037816 */ /* 0x000fe20000000003 */
[----:B------:R-:W-:Y:S01]  /*3230*/  ULEA UR8, UR15, UR16, 0x6 ;  /* 0x000000100f087291 */ /* 0x000fe2000f8e30ff */
[----:B------:R-:W2:Y:S01]  /*3240*/  LDS.128 R4, [R4+0x150] ;  /* 0x0001500004047984 */ /* 0x000ea20000000c00 */
[----:B-1----:R-:W-:Y:S02]  /*3250*/  @P0 SHF.L.U32 R2, R8, 0x1f, RZ ;  /* 0x0000001f08020819 */ /* 0x002fe400000006ff */
[----:B------:R-:W-:Y:S01]  /*3260*/  SHF.L.U32 R0, R11, 0x1f, RZ ;  /* 0x0000001f0b007819 */ /* 0x000fe200000006ff */
[----:B------:R-:W-:Y:S01]  /*3270*/  @!PT LDS RZ, [RZ] ;  /* 0x00000000fffff984 */ /* 0x000fe20000000800 */
[----:B------:R-:W-:Y:S01]  /*3280*/  @!PT LDS RZ, [RZ] ;  /* 0x00000000fffff984 */ /* 0x000fe20000000800 */
[----:B------:R-:W-:Y:S01]  /*3290*/  @!PT LDS RZ, [RZ] ;  /* 0x00000000fffff984 */ /* 0x000fe20000000800 */
[----:B------:R-:W-:Y:S01]  /*32a0*/  @!PT LDS RZ, [RZ] ;  /* 0x00000000fffff984 */ /* 0x000fe20000000800 */
[----:B------:R1:W-:Y:S06]  /*32b0*/  MEMBAR.ALL.CTA ;  /* 0x0000000000007992 */ /* 0x0003ec0000008000 */
[----:B-1----:R-:W1:Y:S02]  /*32c0*/  FENCE.VIEW.ASYNC.S ;  /* 0x00000000000073c6 */ /* 0x002e640000000000 */
[----:B-1----:R1:W-:Y:S01]  /*32d0*/  SYNCS.ARRIVE.TRANS64.RED.A1T0 RZ, [R3+URZ], RZ ;  /* 0x000000ff03ff79a7 */ /* 0x0023e200081004ff */
[----:B------:R1:W3:Y:S01]  /*32e0*/  @P0 SYNCS.PHASECHK.TRANS64.TRYWAIT P2, [UR6], R2 ;  /* 0x00000002ff0005a7 */ /* 0x0002e20008041106 */
[----:B--2---:R-:W-:Y:S01]  /*32f0*/  LOP3.LUT P1, RZ, R6, 0x1, RZ, 0xc0, !PT ;  /* 0x0000000106ff7812 */ /* 0x004fe2000782c0ff */
[----:B------:R-:W2:Y:S02]  /*3300*/  SYNCS.PHASECHK.TRANS64.TRYWAIT P0, [UR7+0x100], R0 ;  /* 0x00010000ff0075a7 */ /* 0x000ea40008001107 */
[----:B-123--:R-:W-:Y:S10]  /*3310*/  @!P0 BRA `(.L_x_58) ;  /* 0x0000006c00f08947 */ /* 0x00eff40003800000 */
.L_x_237:
[----:B------:R-:W-:Y:S01]  /*3320*/  IADD3 R10, PT, PT, R10, 0x1, RZ ;  /* 0x000000010a0a7810 */ /* 0x000fe20007ffe0ff */
[----:B------:R-:W-:Y:S06]  /*3330*/  BRA.U !UP3, `(.L_x_59) ;  /* 0x000000010bc07547 */ /* 0x000fec000b800000 */
[----:B------:R-:W-:Y:S01]  /*3340*/  UPLOP3.LUT UP4, UPT, UPT, UPT, UPT, 0x40, 0x4 ;  /* 0x000000000004789c */ /* 0x000fe20003f8e870 */
[----:B------:R-:W-:Y:S01]  /*3350*/  UMOV UR13, UR9 ;  /* 0x00000009000d7c82 */ /* 0x000fe20008000000 */
[----:B------:R-:W-:Y:S01]  /*3360*/  UMOV UR12, UR4 ;  /* 0x00000004000c7c82 */ /* 0x000fe20008000000 */
[----:B------:R-:W-:-:S08]  /*3370*/  UMOV UR17, UR14 ;  /* 0x0000000e00117c82 */ /* 0x000fd00008000000 */
.L_x_62:
[----:B------:R-:W-:Y:S02]  /*3380*/  UIADD3 UR13, UPT, UPT, UR13, 0x1, URZ ;  /* 0x000000010d0d7890 */ /* 0x000fe4000fffe0ff */
[----:B--2---:R-:W-:Y:S02]  /*3390*/  ULEA UR6, UR17, UR5, 0x3 ;  /* 0x0000000511067291 */ /* 0x004fe4000f8e18ff */
[----:B------:R-:W-:Y:S01]  /*33a0*/  UISETP.NE.AND UP0, UPT, UR13, URZ, UPT ;  /* 0x000000ff0d00728c */ /* 0x000fe2000bf05270 */
[----:B---3--:R-:W-:Y:S10]  /*33b0*/  @P2 BRA `(.L_x_60) ;  /* 0x00000000000c2947 */ /* 0x008ff40003800000 */
[----:B-1----:R-:W-:Y:S04]  /*33c0*/  SHF.L.U32 R2, R8, 0x1f, RZ ;  /* 0x0000001f08027819 */ /* 0x002fe800000006ff */
[----:B------:R-:W1:Y:S02]  /*33d0*/  SYNCS.PHASECHK.TRANS64.TRYWAIT P0, [UR6], R2 ;  /* 0x00000002ff0075a7 */ /* 0x000e640008001106 */
[----:B-1----:R-:W-:Y:S05]  /*33e0*/  @!P0 BRA `(.L_x_61) ;  /* 0x0000006c00d48947 */ /* 0x002fea0003800000 */
.L_x_60:
[----:B------:R-:W-:Y:S01]  /*33f0*/  UISETP.NE.AND UP1, UPT, UR12, 0x1, UPT ;  /* 0x000000010c00788c */ /* 0x000fe2000bf25270 */
[----:B------:R-:W-:Y:S01]  /*3400*/  PLOP3.LUT P2, PT, PT, PT, PT, 0x80, 0x8 ;  /* 0x000000000008781c */ /* 0x000fe20003f4f070 */
[----:B------:R-:W-:Y:S02]  /*3410*/  UIADD3 UR14, UPT, UPT, UR17, 0x1, URZ ;  /* 0x00000001110e7890 */ /* 0x000fe4000fffe0ff */
[----:B------:R-:W-:Y:S02]  /*3420*/  ULEA UR28, UR17, UR11, 0x9 ;  /* 0x0000000b111c7291 */ /* 0x000fe4000f8e48ff */
[----:B------:R-:W-:Y:S01]  /*3430*/  UISETP.NE.AND UP2, UPT, UR14, 0x8, UPT ;  /* 0x000000080e00788c */ /* 0x000fe2000bf45270 */
[----:B------:R-:W-:Y:S01]  /*3440*/  PLOP3.LUT P0, PT, PT, PT, UP1, 0x80, 0x8 ;  /* 0x000000000008781c */ /* 0x000fe20003f0f018 */
[----:B------:R-:W-:Y:S02]  /*3450*/  UIADD3 UR40, UPT, UPT, UR28, 0x2, URZ ;  /* 0x000000021c287890 */ /* 0x000fe4000fffe0ff */
[----:B------:R-:W-:Y:S02]  /*3460*/  USEL UR27, URZ, 0x1, UP2 ;  /* 0x00000001ff1b7887 */ /* 0x000fe40009000000 */
[----:B------:R-:W-:Y:S02]  /*3470*/  USEL UR14, UR14, URZ, UP2 ;  /* 0x000000ff0e0e7287 */ /* 0x000fe40009000000 */
[----:B------:R-:W-:Y:S02]  /*3480*/  UIADD3 UR36, UPT, UPT, UR28, 0x4, URZ ;  /* 0x000000041c247890 */ /* 0x000fe4000fffe0ff */
[----:B------:R-:W-:Y:S01]  /*3490*/  @UP1 ULEA UR26, UR14, UR5, 0x3 ;  /* 0x000000050e1a1291 */ /* 0x000fe2000f8e18ff */
[----:B------:R-:W-:Y:S01]  /*34a0*/  LOP3.LUT R8, R8, UR27, RZ, 0x3c, !PT ;  /* 0x0000001b08087c12 */ /* 0x000fe2000f8e3cff */
[----:B------:R-:W-:Y:S02]  /*34b0*/  UIADD3 UR32, UPT, UPT, UR28, 0x6, URZ ;  /* 0x000000061c207890 */ /* 0x000fe4000fffe0ff */
[----:B------:R-:W-:Y:S01]  /*34c0*/  UIADD3 UR6, UPT, UPT, UR6, 0x40, URZ ;  /* 0x0000004006067890 */ /* 0x000fe2000fffe0ff */
[----:B-1----:R-:W-:Y:S01]  /*34d0*/  @P0 SHF.L.U32 R0, R8, 0x1f, RZ ;  /* 0x0000001f08000819 */ /* 0x002fe200000006ff */
[----:B------:R-:W-:Y:S01]  /*34e0*/  UIADD3 UR12, UPT, UPT, UR12, -0x1, URZ ;  /* 0xffffffff0c0c7890 */ /* 0x000fe2000fffe0ff */
[----:B------:R-:W-:Y:S02]  /*34f0*/  UMOV UR29, 0x40004040 ;  /* 0x40004040001d7882 */ /* 0x000fe40000000000 */
[----:B------:R2:W3:Y:S01]  /*3500*/  @P0 SYNCS.PHASECHK.TRANS64.TRYWAIT P2, [UR26], R0 ;  /* 0x00000000ff0005a7 */ /* 0x0004e2000804111a */
[----:B------:R-:W-:Y:S01]  /*3510*/  ULEA UR26, UR17, UR10, 0xa ;  /* 0x0000000a111a7291 */ /* 0x000fe2000f8e50ff */
[----:B------:R-:W-:Y:S01]  /*3520*/  UMOV UR27, 0x40004040 ;  /* 0x40004040001b7882 */ /* 0x000fe20000000000 */
[----:B------:R-:W-:Y:S02]  /*3530*/  UMOV UR41, 0x40004040 ;  /* 0x4000404000297882 */ /* 0x000fe40000000000 */
[----:B------:R-:W-:Y:S02]  /*3540*/  UIADD3 UR38, UPT, UPT, UR26, 0x2, URZ ;  /* 0x000000021a267890 */ /* 0x000fe4000fffe0ff */
[----:B------:R-:W-:Y:S02]  /*3550*/  UIADD3 UR34, UPT, UPT, UR26, 0x4, URZ ;  /* 0x000000041a227890 */ /* 0x000fe4000fffe0ff */
[----:B------:R-:W-:Y:S01]  /*3560*/  UIADD3 UR30, UPT, UPT, UR26, 0x6, URZ ;  /* 0x000000061a1e7890 */ /* 0x000fe2000fffe0ff */
[----:B------:R2:W-:Y:S01]  /*3570*/  UTCHMMA gdesc[UR26], gdesc[UR28], tmem[UR8], tmem[UR24], idesc[UR25], UP4 ;  /* 0x00ff181c1a0075ea */ /* 0x0005e2000a000008 */
[----:B------:R-:W-:Y:S01]  /*3580*/  UPLOP3.LUT UP4, UPT, UPT, UPT, UPT, 0x80, 0x8 ;  /* 0x000000000008789c */ /* 0x000fe20003f8f070 */
[----:B------:R-:W-:Y:S01]  /*3590*/  UMOV UR39, 0x40004040 ;  /* 0x4000404000277882 */ /* 0x000fe20000000000 */
[----:B------:R-:W-:Y:S01]  /*35a0*/  UMOV UR37, 0x40004040 ;  /* 0x4000404000257882 */ /* 0x000fe20000000000 */
[----:B------:R2:W-:Y:S01]  /*35b0*/  UTCHMMA gdesc[UR38], gdesc[UR40], tmem[UR8], tmem[UR22], idesc[UR23], UPT ;  /* 0x00ff1628260075ea */ /* 0x0005e2000b800008 */
[----:B------:R-:W-:Y:S01]  /*35c0*/  UMOV UR35, 0x40004040 ;  /* 0x4000404000237882 */ /* 0x000fe20000000000 */
[----:B------:R-:W-:Y:S01]  /*35d0*/  UMOV UR33, 0x40004040 ;  /* 0x4000404000217882 */ /* 0x000fe20000000000 */
[----:B------:R-:W-:Y:S01]  /*35e0*/  UMOV UR31, 0x40004040 ;  /* 0x40004040001f7882 */ /* 0x000fe20000000000 */
[----:B------:R2:W-:Y:S01]  /*35f0*/  UTCHMMA gdesc[UR34], gdesc[UR36], tmem[UR8], tmem[UR20], idesc[UR21], UPT ;  /* 0x00ff1424220075ea */ /* 0x0005e2000b800008 */
[----:B------:R2:W-:Y:S01]  /*3600*/  UTCHMMA gdesc[UR30], gdesc[UR32], tmem[UR8], tmem[UR18], idesc[UR19], UPT ;  /* 0x00ff12201e0075ea */ /* 0x0005e2000b800008 */
[----:B------:R2:W-:Y:S01]  /*3610*/  UTCBAR [UR6], URZ ;  /* 0x000000ff060073e9 */ /* 0x0005e200080000ff */
[----:B------:R-:W-:Y:S01]  /*3620*/  UMOV UR17, UR14 ;  /* 0x0000000e00117c82 */ /* 0x000fe20008000000 */
[----:B------:R-:W-:Y:S05]  /*3630*/  BRA.U UP0, `(.L_x_62) ;  /* 0xfffffffd00507547 */ /* 0x000fea000b83ffff */
.L_x_59:
[----:B------:R-:W-:Y:S01]  /*3640*/  UIADD3 UR15, UPT, UPT, UR15, 0x1, URZ ;  /* 0x000000010f0f7890 */ /* 0x000fe2000fffe0ff */
[C---:B------:R-:W-:Y:S01]  /*3650*/  ISETP.NE.AND P0, PT, R10.reuse, 0x2, PT ;  /* 0x000000020a00780c */ /* 0x040fe20003f05270 */
[----:B------:R-:W-:Y:S02]  /*3660*/  UIADD3 UR7, UPT, UPT, UR7, 0xe0, URZ ;  /* 0x000000e007077890 */ /* 0x000fe4000fffe0ff */
[----:B------:R-:W-:Y:S01]  /*3670*/  UISETP.NE.AND UP0, UPT, UR15, 0x4, UPT ;  /* 0x000000040f00788c */ /* 0x000fe2000bf05270 */
[----:B-12---:R-:W-:Y:S02]  /*3680*/  SEL R0, RZ, 0x1, P0 ;  /* 0x00000001ff007807 */ /* 0x006fe40000000000 */
[----:B------:R-:W-:Y:S01]  /*3690*/  SEL R10, R10, RZ, P0 ;  /* 0x000000ff0a0a7207 */ /* 0x000fe20000000000 */
[----:B------:R-:W-:Y:S01]  /*36a0*/  USEL UR6, URZ, 0x1, UP0 ;  /* 0x00000001ff067887 */ /* 0x000fe20008000000 */
[----:B------:R-:W-:Y:S01]  /*36b0*/  LOP3.LUT R9, R9, R0, RZ, 0x3c, !PT ;  /* 0x0000000009097212 */ /* 0x000fe200078e3cff */
[----:B------:R-:W-:Y:S01]  /*36c0*/  USEL UR15, UR15, URZ, UP0 ;  /* 0x000000ff0f0f7287 */ /* 0x000fe20008000000 */
[----:B------:R1:W-:Y:S03]  /*36d0*/  UTCBAR [UR7], URZ ;  /* 0x000000ff070073e9 */ /* 0x0003e600080000ff */
[----:B------:R-:W-:Y:S01]  /*36e0*/  LOP3.LUT R11, R11, UR6, RZ, 0x3c, !PT ;  /* 0x000000060b0b7c12 */ /* 0x000fe2000f8e3cff */
[----:B------:R-:W-:Y:S07]  /*36f0*/  @P1 BRA `(.L_x_63) ;  /* 0xfffffff800a01947 */ /* 0x000fee000383ffff */
[----:B------:R-:W2:Y:S01]  /*3700*/  S2UR UR4, SR_CgaCtaId ;  /* 0x00000000000479c3 */ /* 0x000ea20000008800 */
[----:B------:R-:W-:Y:S01]  /*3710*/  ELECT P0, URZ, PT ;  /* 0x0000000000ff782f */ /* 0x000fe20003800000 */
[----:B------:R-:W-:Y:S01]  /*3720*/  IMAD.MOV.U32 R0, RZ, RZ, 0x1 ;  /* 0x00000001ff007424 */ /* 0x000fe200078e00ff */
[----:B------:R-:W-:Y:S01]  /*3730*/  UIADD3 UR5, UPT, UPT, UR5, 0x100, URZ ;  /* 0x0000010005057890 */ /* 0x000fe2000fffe0ff */
[----:B------:R-:W-:Y:S01]  /*3740*/  SHF.L.U32 R2, R11, 0x1f, RZ ;  /* 0x0000001f0b027819 */ /* 0x000fe200000006ff */
[----:B------:R-:W-:-:S03]  /*3750*/  UMOV UR6, 0x40 ;  /* 0x0000004000067882 */ /* 0x000fc60000000000 */
[----:B------:R-:W-:Y:S01]  /*3760*/  UVIRTCOUNT.DEALLOC.SMPOOL 0x80 ;  /* 0x000000800000784c */ /* 0x000fe20000000000 */
[----:B--2---:R-:W-:Y:S02]  /*3770*/  ULEA UR4, UR4, UR6, 0x18 ;  /* 0x0000000604047291 */ /* 0x004fe4000f8ec0ff */
[----:B------:R-:W-:-:S07]  /*3780*/  ULEA UR6, UR15, UR5, 0x3 ;  /* 0x000000050f067291 */ /* 0x000fce000f8e18ff */
[----:B------:R2:W-:Y:S02]  /*3790*/  @P0 STS.U8 [UR4+0x1c], R0 ;  /* 0x00001c00ff000988 */ /* 0x0005e40008000004 */
[----:B------:R-:W4:Y:S02]  /*37a0*/  SYNCS.PHASECHK.TRANS64.TRYWAIT P0, [UR6], R2 ;  /* 0x00000002ff0075a7 */ /* 0x000f240008001106 */
[----:B--2-4-:R-:W-:Y:S05]  /*37b0*/  @!P0 BRA `(.L_x_64) ;  /* 0x0000006800f88947 */ /* 0x014fea0003800000 */
.L_x_240:
[----:B-1----:R-:W-:-:S04]  /*37c0*/  UIADD3 UR7, UPT, UPT, UR15, 0x1, URZ ;  /* 0x000000010f077890 */ /* 0x002fc8000fffe0ff */
[----:B------:R-:W-:-:S04]  /*37d0*/  UISETP.NE.AND UP0, UPT, UR7, 0x4, UPT ;  /* 0x000000040700788c */ /* 0x000fc8000bf05270 */
[----:B------:R-:W-:Y:S02]  /*37e0*/  USEL UR8, URZ, 0x1, UP0 ;  /* 0x00000001ff087887 */ /* 0x000fe40008000000 */
[----:B------:R-:W-:-:S04]  /*37f0*/  USEL UR7, UR7, URZ, UP0 ;  /* 0x000000ff07077287 */ /* 0x000fc80008000000 */
[----:B------:R-:W-:Y:S01]  /*3800*/  ULEA UR6, UR7, UR5, 0x3 ;  /* 0x0000000507067291 */ /* 0x000fe2000f8e18ff */
[----:B--2---:R-:W-:-:S04]  /*3810*/  LOP3.LUT R2, R11, UR8, RZ, 0x3c, !PT ;  /* 0x000000080b027c12 */ /* 0x004fc8000f8e3cff */
[----:B------:R-:W-:-:S04]  /*3820*/  SHF.L.U32 R3, R2, 0x1f, RZ ;  /* 0x0000001f02037819 */ /* 0x000fc800000006ff */
[----:B------:R-:W1:Y:S02]  /*3830*/  SYNCS.PHASECHK.TRANS64.TRYWAIT P0, [UR6], R3 ;  /* 0x00000003ff0075a7 */ /* 0x000e640008001106 */
[----:B-1----:R-:W-:Y:S05]  /*3840*/  @!P0 BRA `(.L_x_65) ;  /* 0x0000006800ec8947 */ /* 0x002fea0003800000 */
.L_x_242:
        /* <DEDUP_REMOVED lines=9> */
.L_x_244:
[----:B------:R-:W-:-:S04]  /*38e0*/  UIADD3 UR7, UPT, UPT, UR7, 0x1, URZ ;  /* 0x0000000107077890 */ /* 0x000fc8000fffe0ff */
[----:B------:R-:W-:-:S04]  /*38f0*/  UISETP.NE.AND UP0, UPT, UR7, 0x4, UPT ;  /* 0x000000040700788c */ /* 0x000fc8000bf05270 */
[----:B------:R-:W-:Y:S02]  /*3900*/  USEL UR6, URZ, 0x1, UP0 ;  /* 0x00000001ff067887 */ /* 0x000fe40008000000 */
[----:B------:R-:W-:-:S04]  /*3910*/  USEL UR7, UR7, URZ, UP0 ;  /* 0x000000ff07077287 */ /* 0x000fc80008000000 */
[----:B------:R-:W-:Y:S01]  /*3920*/  ULEA UR7, UR7, UR5, 0x3 ;  /* 0x0000000507077291 */ /* 0x000fe2000f8e18ff */
[----:B------:R-:W-:-:S04]  /*3930*/  LOP3.LUT R2, R2, UR6, RZ, 0x3c, !PT ;  /* 0x0000000602027c12 */ /* 0x000fc8000f8e3cff */
[----:B------:R-:W-:-:S04]  /*3940*/  SHF.L.U32 R2, R2, 0x1f, RZ ;  /* 0x0000001f02027819 */ /* 0x000fc800000006ff */
[----:B------:R-:W2:Y:S02]  /*3950*/  SYNCS.PHASECHK.TRANS64.TRYWAIT P0, [UR7], R2 ;  /* 0x00000002ff0075a7 */ /* 0x000ea40008001107 */
[----:B--2---:R-:W-:Y:S05]  /*3960*/  @!P0 BRA `(.L_x_67) ;  /* 0x0000006800d48947 */ /* 0x004fea0003800000 */
.L_x_246:
[----:B------:R-:W-:Y:S01]  /*3970*/  NOP ;  /* 0x0000000000007918 */ /* 0x000fe20000000000 */
[----:B-1----:R-:W1:Y:S01]  /*3980*/  LDS R0, [UR4+0x14] ;  /* 0x00001404ff007984 */ /* 0x002e620008000800 */
[----:B------:R-:W-:Y:S01]  /*3990*/  ULOP3.LUT UR6, UR16, 0xffff, URZ, 0xc0, !UPT ;  /* 0x0000ffff10067892 */ /* 0x000fe2000f8ec0ff */
[----:B------:R-:W-:Y:S01]  /*39a0*/  UMOV UR8, 0xffff ;  /* 0x0000ffff00087882 */ /* 0x000fe20000000000 */
[----:B------:R-:W-:Y:S02]  /*39b0*/  UMOV UR5, 0x1 ;  /* 0x0000000100057882 */ /* 0x000fe40000000000 */
[----:B------:R-:W-:-:S04]  /*39c0*/  USHF.R.U32.HI UR6, URZ, 0x5, UR6 ;  /* 0x00000005ff067899 */ /* 0x000fc80008011606 */
[----:B------:R-:W-:Y:S02]  /*39d0*/  USHF.L.U32 UR8, UR8, UR6, URZ ;  /* 0x0000000608087299 */ /* 0x000fe400080006ff */
[----:B------:R-:W-:-:S04]  /*39e0*/  USHF.L.U32 UR5, UR5, UR6, URZ ;  /* 0x0000000605057299 */ /* 0x000fc800080006ff */
[----:B-1----:R-:W-:-:S04]  /*39f0*/  LOP3.LUT R0, R0, UR8, RZ, 0xc0, !PT ;  /* 0x0000000800007c12 */ /* 0x002fc8000f8ec0ff */
[----:B------:R-:W-:-:S13]  /*3a00*/  ISETP.NE.AND P0, PT, R0, UR8, PT ;  /* 0x0000000800007c0c */ /* 0x000fda000bf05270 */
[----:B------:R-:W-:Y:S05]  /*3a10*/  @P0 BRA `(.L_x_68) ;  /* 0x0000000000580947 */ /* 0x000fea0003800000 */
[----:B------:R-:W1:Y:S02]  /*3a20*/  LDS R0, [UR4+0x18] ;  /* 0x00001804ff007984 */ /* 0x000e640008000800 */
[----:B-1----:R-:W-:-:S04]  /*3a30*/  LOP3.LUT R0, R0, UR5, RZ, 0xc0, !PT ;  /* 0x0000000500007c12 */ /* 0x002fc8000f8ec0ff */
[----:B------:R-:W-:-:S13]  /*3a40*/  ISETP.NE.AND P0, PT, R0, UR5, PT ;  /* 0x0000000500007c0c */ /* 0x000fda000bf05270 */
[----:B------:R-:W-:Y:S05]  /*3a50*/  @P0 BRA `(.L_x_69) ;  /* 0x00000000003c0947 */ /* 0x000fea0003800000 */
[----:B------:R-:W1:Y:S01]  /*3a60*/  S2R R2, SR_LANEID ;  /* 0x0000000000027919 */ /* 0x000e620000000000 */
[----:B------:R-:W-:Y:S01]  /*3a70*/  ULOP3.LUT UR8, URZ, UR8, URZ, 0x33, !UPT ;  /* 0x00000008ff087292 */ /* 0x000fe2000f8e33ff */
[----:B------:R-:W-:Y:S02]  /*3a80*/  VOTEU.ANY UR7, UPT, PT ;  /* 0x0000000000077886 */ /* 0x000fe400038e0100 */
[----:B------:R-:W-:-:S03]  /*3a90*/  UFLO.U32 UR7, UR7 ;  /* 0x00000007000772bd */ /* 0x000fc600080e0000 */
[----:B------:R-:W-:-:S04]  /*3aa0*/  IMAD.U32 R0, RZ, RZ, UR8 ;  /* 0x00000008ff007e24 */ /* 0x000fc8000f8e00ff */
[----:B------:R2:W4:Y:S02]  /*3ab0*/  REDUX UR6, R0 ;  /* 0x00000000000673c4 */ /* 0x0005240000000000 */
[----:B------:R1:W-:Y:S02]  /*3ac0*/  UTCATOMSWS.AND URZ, UR8 ;  /* 0x0000000800ff79e3 */ /* 0x0003e40008000000 */
[----:B-1----:R-:W-:Y:S02]  /*3ad0*/  ISETP.EQ.U32.AND P0, PT, R2, UR7, PT ;  /* 0x0000000702007c0c */ /* 0x002fe4000bf02070 */
[----:B--2---:R-:W-:Y:S02]  /*3ae0*/  LOP3.LUT R0, RZ, UR5, RZ, 0x33, !PT ;  /* 0x00000005ff007c12 */ /* 0x004fe4000f8e33ff */
[----:B----4-:R-:W-:Y:S02]  /*3af0*/  MOV R2, UR6 ;  /* 0x0000000600027c02 */ /* 0x010fe40008000f00 */
[----:B------:R-:W1:Y:S07]  /*3b00*/  REDUX UR5, R0 ;  /* 0x00000000000573c4 */ /* 0x000e6e0000000000 */
[----:B------:R2:W-:Y:S01]  /*3b10*/  @P0 ATOMS.AND RZ, [UR4+0x14], R2 ;  /* 0x00001402ffff098c */ /* 0x0005e2000a800004 */
[----:B-1----:R-:W-:-:S05]  /*3b20*/  IMAD.U32 R0, RZ, RZ, UR5 ;  /* 0x00000005ff007e24 */ /* 0x002fca000f8e00ff */
[----:B------:R2:W-:Y:S01]  /*3b30*/  @P0 ATOMS.AND RZ, [UR4+0x18], R0 ;  /* 0x00001800ffff098c */ /* 0x0005e2000a800004 */
[----:B------:R-:W-:Y:S05]  /*3b40*/  BRA `(.L_x_70) ;  /* 0x0000000000147947 */ /* 0x000fea0003800000 */
.L_x_69:
[----:B------:R-:W-:Y:S02]  /*3b50*/  MOV R2, 0x3b70 ;  /* 0x00003b7000027802 */ /* 0x000fe40000000f00 */
[----:B---3-5:R-:W-:Y:S05]  /*3b60*/  CALL.REL.NOINC `($__internal_0_$__cuda_sm10x_tcgen05_guardrail_trap_col_being_dealloced_not_returned_by_alloc) ;  /* 0x0000006c00347944 */ /* 0x028fea0003c00000 */
[----:B------:R-:W-:Y:S05]  /*3b70*/  BRA `(.L_x_70) ;  /* 0x0000000000087947 */ /* 0x000fea0003800000 */
.L_x_68:
[----:B------:R-:W-:Y:S02]  /*3b80*/  MOV R2, 0x3ba0 ;  /* 0x00003ba000027802 */ /* 0x000fe40000000f00 */
[----:B---3-5:R-:W-:Y:S05]  /*3b90*/  CALL.REL.NOINC `($__internal_2_$__cuda_sm10x_tcgen05_guardrail_trap_unallocated_columns_being_dealloced) ;  /* 0x0000006c00407944 */ /* 0x028fea0003c00000 */
.L_x_70:
[----:B------:R-:W-:Y:S01]  /*3ba0*/  NOP ;  /* 0x0000000000007918 */ /* 0x000fe20000000000 */
[----:B------:R-:W-:Y:S05]  /*3bb0*/  EXIT ;  /* 0x000000000000794d */ /* 0x000fea0003800000 */
.L_x_52:
[----:B------:R-:W-:-:S09]  /*3bc0*/  UISETP.NE.OR UP3, UPT, UR8, 0x3, UP3 ;  /* 0x000000030800788c */ /* 0x000fd20009f65670 */
[----:B------:R-:W-:Y:S05]  /*3bd0*/  BRA.U UP3, `(.L_x_71) ;  /* 0x0000000d03b07547 */ /* 0x000fea000b800000 */
[----:B------:R-:W1:Y:S01]  /*3be0*/  LDC R0, c[0x0][0xb30] ;  /* 0x0002cc00ff007b82 */ /* 0x000e620000000800 */
[----:B------:R-:W2:Y:S01]  /*3bf0*/  LDCU.64 UR8, c[0x0][0x888] ;  /* 0x00011100ff0877ac */ /* 0x000ea20008000a00 */
[----:B------:R-:W-:Y:S02]  /*3c00*/  HFMA2 R27, -RZ, RZ, 0, 0 ;  /* 0x00000000ff1b7431 */ /* 0x000fe400000001ff */
[----:B------:R-:W-:Y:S01]  /*3c10*/  IMAD.MOV.U32 R29, RZ, RZ, 0x1 ;  /* 0x00000001ff1d7424 */ /* 0x000fe200078e00ff */
[----:B------:R-:W-:Y:S01]  /*3c20*/  MOV R25, 0x2000 ;  /* 0x0000200000197802 */ /* 0x000fe20000000f00 */
[----:B------:R-:W4:Y:S01]  /*3c30*/  LDCU.64 UR6, c[0x0][0x890] ;  /* 0x00011200ff0677ac */ /* 0x000f220008000a00 */
[----:B------:R-:W-:Y:S01]  /*3c40*/  IMAD.MOV.U32 R28, RZ, RZ, RZ ;  /* 0x000000ffff1c7224 */ /* 0x000fe200078e00ff */
[----:B------:R-:W3:Y:S01]  /*3c50*/  LDC R24, c[0x0][0x370] ;  /* 0x0000dc00ff187b82 */ /* 0x000ee20000000800 */
[----:B------:R-:W-:Y:S01]  /*3c60*/  UMOV UR13, 0x400 ;  /* 0x00000400000d7882 */ /* 0x000fe20000000000 */
[----:B------:R-:W-:-:S02]  /*3c70*/  UPLOP3.LUT UP1, UPT, UPT, UPT, UPT, 0x40, 0x4 ;  /* 0x000000000004789c */ /* 0x000fc40003f2e870 */
[----:B------:R-:W-:Y:S01]  /*3c80*/  ULEA UR13, UR4, UR13, 0x18 ;  /* 0x0000000d040d7291 */ /* 0x000fe2000f8ec0ff */
[----:B------:R-:W-:-:S03]  /*3c90*/  UMOV UR14, URZ ;  /* 0x000000ff000e7c82 */ /* 0x000fc60008000000 */
[----:B------:R-:W3:Y:S01]  /*3ca0*/  LDC R3, c[0x0][0xb0c] ;  /* 0x0002c300ff037b82 */ /* 0x000ee20000000800 */
[----:B--2---:R-:W-:Y:S02]  /*3cb0*/  UISETP.NE.U32.AND UP3, UPT, UR8, URZ, UPT ;  /* 0x000000ff0800728c */ /* 0x004fe4000bf65070 */
[----:B----4-:R-:W-:-:S05]  /*3cc0*/  UISETP.NE.U32.AND UP5, UPT, UR6, URZ, UPT ;  /* 0x000000ff0600728c */ /* 0x010fca000bfa5070 */
[----:B------:R-:W2:Y:S01]  /*3cd0*/  LDC R20, c[0x0][0xb20] ;  /* 0x0002c800ff147b82 */ /* 0x000ea20000000800 */
[----:B-1----:R-:W-:Y:S01]  /*3ce0*/  ISETP.NE.AND P1, PT, R0, 0x1, PT ;  /* 0x000000010000780c */ /* 0x002fe20003f25270 */
[----:B------:R-:W-:Y:S02]  /*3cf0*/  UISETP.NE.AND.EX UP3, UPT, UR9, URZ, UPT, UP3 ;  /* 0x000000ff0900728c */ /* 0x000fe4000bf65330 */
[----:B------:R-:W-:-:S04]  /*3d00*/  UISETP.NE.AND.EX UP5, UPT, UR7, URZ, UPT, UP5 ;  /* 0x000000ff0700728c */ /* 0x000fc8000bfa5350 */
[----:B------:R-:W1:Y:S08]  /*3d10*/  LDC.64 R30, c[0x0][0x348] ;  /* 0x0000d200ff1e7b82 */ /* 0x000e700000000a00 */
[----:B------:R-:W4:Y:S08]  /*3d20*/  LDC.64 R14, c[0x0][0xb10] ;  /* 0x0002c400ff0e7b82 */ /* 0x000f300000000a00 */
[----:B------:R-:W1:Y:S08]  /*3d30*/  LDC.64 R6, c[0x0][0xb18] ;  /* 0x0002c600ff067b82 */ /* 0x000e700000000a00 */
[----:B------:R-:W1:Y:S08]  /*3d40*/  LDC.64 R4, c[0x0][0xb28] ;  /* 0x0002ca00ff047b82 */ /* 0x000e700000000a00 */
[----:B--23--:R-:W1:Y:S02]  /*3d50*/  LDC R21, c[0x0][0x374] ;  /* 0x0000dd00ff157b82 */ /* 0x00ce640000000800 */
.L_x_80:
[C---:B------:R-:W-:Y:S02]  /*3d60*/  LEA R0, R28.reuse, UR13, 0x3 ;  /* 0x0000000d1c007c11 */ /* 0x040fe4000f8e18ff */
[----:B------:R-:W-:Y:S02]  /*3d70*/  SHF.L.U32 R2, R27, 0x1f, RZ ;  /* 0x0000001f1b027819 */ /* 0x000fe400000006ff */
[----:B------:R-:W-:Y:S02]  /*3d80*/  LEA R16, R28, UR13, 0x4 ;  /* 0x0000000d1c107c11 */ /* 0x000fe4000f8e20ff */
[----:B--2---:R-:W2:Y:S02]  /*3d90*/  SYNCS.PHASECHK.TRANS64.TRYWAIT P0, [R0+URZ+0xc0], R2 ;  /* 0x0000c002000075a7 */ /* 0x004ea400080011ff */
[----:B--2---:R-:W-:Y:S05]  /*3da0*/  @!P0 BRA `(.L_x_72) ;  /* 0x0000006400dc8947 */ /* 0x004fea0003800000 */
.L_x_247:
[----:B------:R-:W-:Y:S01]  /*3db0*/  ISETP.GE.AND P0, PT, R36, 0x1, PT ;  /* 0x000000012400780c */ /* 0x000fe20003f06270 */
[----:B------:R-:W3:Y:S01]  /*3dc0*/  LDS.128 R16, [R16+0x150] ;  /* 0x0001500010107984 */ /* 0x000ee20000000c00 */
[----:B--2---:R-:W-:Y:S01]  /*3dd0*/  VIADD R0, R0, 0xd0 ;  /* 0x000000d000007836 */ /* 0x004fe20000000000 */
[----:B------:R-:W-:Y:S01]  /*3de0*/  @!PT LDS RZ, [RZ] ;  /* 0x00000000fffff984 */ /* 0x000fe20000000800 */
[----:B------:R-:W-:Y:S01]  /*3df0*/  @!PT LDS RZ, [RZ] ;  /* 0x00000000fffff984 */ /* 0x000fe20000000800 */
[----:B------:R-:W-:Y:S01]  /*3e00*/  @!PT LDS RZ, [RZ] ;  /* 0x00000000fffff984 */ /* 0x000fe20000000800 */
[----:B------:R-:W-:Y:S01]  /*3e10*/  @!PT LDS RZ, [RZ] ;  /* 0x00000000fffff984 */ /* 0x000fe20000000800 */
[----:B------:R2:W-:Y:S06]  /*3e20*/  MEMBAR.ALL.CTA ;  /* 0x0000000000007992 */ /* 0x0005ec0000008000 */
[----:B--2---:R-:W2:Y:S01]  /*3e30*/  FENCE.VIEW.ASYNC.S ;  /* 0x00000000000073c6 */ /* 0x004ea20000000000 */
[----:B------:R-:W-:Y:S04]  /*3e40*/  PRMT R0, RZ, 0x654, R0 ;  /* 0x00000654ff007816 */ /* 0x000fe80000000000 */
[----:B--2---:R2:W-:Y:S01]  /*3e50*/  SYNCS.ARRIVE.TRANS64.RED.A1T0 RZ, [R0+URZ], RZ ;  /* 0x000000ff00ff79a7 */ /* 0x0045e200081004ff */
[----:B---3--:R-:W-:Y:S11]  /*3e60*/  LOP3.LUT P3, RZ, R18, 0x1, RZ, 0xc0, !PT ;  /* 0x0000000112ff7812 */ /* 0x008ff6000786c0ff */
[----:B------:R-:W-:Y:S02]  /*3e70*/  @!UPT UIADD3 URZ, UPT, UPT, URZ, URZ, URZ ;  /* 0x000000fffffff290 */ /* 0x000fe4000fffe0ff */
[----:B------:R-:W-:Y:S02]  /*3e80*/  @P3 MOV R11, R16 ;  /* 0x00000010000b3202 */ /* 0x000fe40000000f00 */
[----:B------:R-:W-:Y:S01]  /*3e90*/  @P3 LOP3.LUT R10, R17, 0xffff, RZ, 0xc0, !PT ;  /* 0x0000ffff110a3812 */ /* 0x000fe200078ec0ff */
[----:B--2---:R-:W-:Y:S06]  /*3ea0*/  @!P0 BRA `(.L_x_73) ;  /* 0x0000000000a48947 */ /* 0x004fec0003800000 */
[-C--:B-1----:R-:W-:Y:S01]  /*3eb0*/  IMAD.HI.U32 R0, R21, R7.reuse, RZ ;  /* 0x0000000715007227 */ /* 0x082fe200078e00ff */
[----:B------:R-:W-:Y:S02]  /*3ec0*/  ISETP.NE.AND P0, PT, R6, 0x1, PT ;  /* 0x000000010600780c */ /* 0x000fe40003f05270 */
[----:B------:R-:W-:Y:S01]  /*3ed0*/  ISETP.NE.AND P2, PT, R36, 0x1, PT ;  /* 0x000000012400780c */ /* 0x000fe20003f45270 */
[----:B----4-:R-:W-:Y:S01]  /*3ee0*/  IMAD.HI.U32 R9, R24, R14, RZ ;  /* 0x0000000e18097227 */ /* 0x010fe200078e00ff */
[----:B------:R-:W-:Y:S02]  /*3ef0*/  SHF.R.U32.HI R0, RZ, R20, R0 ;  /* 0x00000014ff007219 */ /* 0x000fe40000011600 */
[----:B------:R-:W-:Y:S01]  /*3f00*/  ISETP.NE.AND P4, PT, R3, 0x1, PT ;  /* 0x000000010300780c */ /* 0x000fe20003f85270 */
[----:B------:R-:W-:Y:S01]  /*3f10*/  IMAD.HI.U32 R13, R10, R7, RZ ;  /* 0x000000070a0d7227 */ /* 0x000fe200078e00ff */
[----:B------:R-:W-:Y:S02]  /*3f20*/  SHF.R.U32.HI R9, RZ, R15, R9 ;  /* 0x0000000fff097219 */ /* 0x000fe40000011609 */
[----:B------:R-:W-:Y:S01]  /*3f30*/  SEL R0, R21, R0, !P0 ;  /* 0x0000000015007207 */ /* 0x000fe20004000000 */
[----:B------:R-:W-:Y:S01]  /*3f40*/  IMAD.HI.U32 R12, R11, R14, RZ ;  /* 0x0000000e0b0c7227 */ /* 0x000fe200078e00ff */
[----:B------:R-:W-:Y:S03]  /*3f50*/  SEL R9, R24, R9, !P4 ;  /* 0x0000000918097207 */ /* 0x000fe60006000000 */
[-C--:B------:R-:W-:Y:S01]  /*3f60*/  IMAD.HI.U32 R8, R0, R4.reuse, RZ ;  /* 0x0000000400087227 */ /* 0x080fe200078e00ff */
[----:B------:R-:W-:Y:S03]  /*3f70*/  SHF.R.U32.HI R12, RZ, R15, R12 ;  /* 0x0000000fff0c7219 */ /* 0x000fe6000001160c */
[----:B------:R-:W-:Y:S01]  /*3f80*/  IMAD.HI.U32 R2, R9, R4, RZ ;  /* 0x0000000409027227 */ /* 0x000fe200078e00ff */
[-C--:B------:R-:W-:Y:S02]  /*3f90*/  @P2 SHF.R.U32.HI R0, RZ, R5.reuse, R8 ;  /* 0x00000005ff002219 */ /* 0x080fe40000011608 */
[----:B------:R-:W-:Y:S02]  /*3fa0*/  SHF.R.U32.HI R8, RZ, R20, R13 ;  /* 0x00000014ff087219 */ /* 0x000fe4000001160d */
[----:B------:R-:W-:Y:S01]  /*3fb0*/  @P2 SHF.R.U32.HI R9, RZ, R5, R2 ;  /* 0x00000005ff092219 */ /* 0x000fe20000011602 */
[----:B------:R-:W-:Y:S01]  /*3fc0*/  IMAD R0, R36, R0, RZ ;  /* 0x0000000024007224 */ /* 0x000fe200078e02ff */
[----:B------:R-:W-:Y:S02]  /*3fd0*/  SEL R8, R10, R8, !P0 ;  /* 0x000000080a087207 */ /* 0x000fe40004000000 */
[----:B------:R-:W-:Y:S01]  /*3fe0*/  SEL R2, R11, R12, !P4 ;  /* 0x0000000c0b027207 */ /* 0x000fe20006000000 */
[----:B------:R-:W-:Y:S01]  /*3ff0*/  IMAD R12, R36, R9, RZ ;  /* 0x00000009240c7224 */ /* 0x000fe200078e02ff */
[C---:B------:R-:W-:Y:S01]  /*4000*/  ISETP.GE.AND P0, PT, R8.reuse, R0, PT ;  /* 0x000000000800720c */ /* 0x040fe20003f06270 */
[----:B------:R-:W-:Y:S03]  /*4010*/  IMAD.HI.U32 R0, R8, R4, RZ ;  /* 0x0000000408007227 */ /* 0x000fe600078e00ff */
[----:B------:R-:W-:Y:S02]  /*4020*/  ISETP.GE.OR P0, PT, R2, R12, P0 ;  /* 0x0000000c0200720c */ /* 0x000fe40000706670 */
[-C--:B------:R-:W-:Y:S04]  /*4030*/  SHF.R.U32.HI R0, RZ, R5.reuse, R0 ;  /* 0x00000005ff007219 */ /* 0x080fe80000011600 */
[----:B------:R-:W-:Y:S05]  /*4040*/  SEL R13, R8, R0, !P2 ;  /* 0x00000000080d7207 */ /* 0x000fea0005000000 */
[----:B------:R-:W-:Y:S02]  /*4050*/  IMAD.MOV R12, RZ, RZ, -R13 ;  /* 0x000000ffff0c7224 */ /* 0x000fe400078e0a0d */
[----:B------:R-:W-:Y:S04]  /*4060*/  @!P0 IMAD.HI.U32 R0, R2, R4, RZ ;  /* 0x0000000402008227 */ /* 0x000fe800078e00ff */
[----:B------:R-:W-:Y:S01]  /*4070*/  IMAD R12, R36, R12, R8 ;  /* 0x0000000c240c7224 */ /* 0x000fe200078e0208 */
[----:B------:R-:W-:Y:S04]  /*4080*/  @!P0 SHF.R.U32.HI R0, RZ, R5, R0 ;  /* 0x00000005ff008219 */ /* 0x000fe80000011600 */
[----:B------:R-:W-:Y:S04]  /*4090*/  @!P0 SEL R0, R2, R0, !P2 ;  /* 0x0000000002008207 */ /* 0x000fe80005000000 */
[----:B------:R-:W-:Y:S01]  /*40a0*/  @!P0 IADD3 R13, PT, PT, R13, -R0, RZ ;  /* 0x800000000d0d8210 */ /* 0x000fe20007ffe0ff */
[----:B------:R-:W-:Y:S01]  /*40b0*/  @!P0 IMAD R0, R9, R12, R0 ;  /* 0x0000000c09008224 */ /* 0x000fe200078e0200 */
[----:B------:R-:W-:Y:S01]  /*40c0*/  IADD3 R9, PT, PT, -R8, RZ, RZ ;  /* 0x000000ff08097210 */ /* 0x000fe20007ffe1ff */
[--C-:B------:R-:W-:Y:S02]  /*40d0*/  IMAD.MOV R12, RZ, RZ, -R2.reuse ;  /* 0x000000ffff0c7224 */ /* 0x100fe400078e0a02 */
[----:B------:R-:W-:Y:S02]  /*40e0*/  @!P0 IMAD R8, R13, R36, R2 ;  /* 0x000000240d088224 */ /* 0x000fe400078e0202 */
[----:B------:R-:W-:Y:S02]  /*40f0*/  @!P0 IMAD.MOV.U32 R2, RZ, RZ, R0 ;  /* 0x000000ffff028224 */ /* 0x000fe400078e0000 */
[----:B------:R-:W-:Y:S02]  /*4100*/  IMAD R11, R3, R12, R11 ;  /* 0x0000000c030b7224 */ /* 0x000fe400078e020b */
[----:B------:R-:W-:Y:S02]  /*4110*/  IMAD R10, R6, R9, R10 ;  /* 0x00000009060a7224 */ /* 0x000fe400078e020a */
[----:B------:R-:W-:Y:S02]  /*4120*/  IMAD R11, R2, R3, R11 ;  /* 0x00000003020b7224 */ /* 0x000fe400078e020b */
[----:B------:R-:W-:Y:S02]  /*4130*/  IMAD R10, R8, R6, R10 ;  /* 0x00000006080a7224 */ /* 0x000fe400078e020a */
.L_x_73:
[----:B------:R-:W-:Y:S05]  /*4140*/  BRA.U UP1, `(.L_x_74) ;  /* 0x0000000101107547 */ /* 0x000fea000b800000 */
[----:B------:R-:W-:Y:S04]  /*4150*/  MOV R2, UR5 ;  /* 0x0000000500027c02 */ /* 0x000fe80008000f00 */
[----:B------:R-:W-:Y:S04]  /*4160*/  SHF.L.U32 R2, R2, 0x1f, RZ ;  /* 0x0000001f02027819 */ /* 0x000fe800000006ff */
[----:B------:R-:W2:Y:S02]  /*4170*/  SYNCS.PHASECHK.TRANS64.TRYWAIT P0, [UR13+0xb8], R2 ;  /* 0x0000b802ff0075a7 */ /* 0x000ea4000800110d */
[----:B--2---:R-:W-:Y:S05]  /*4180*/  @!P0 BRA `(.L_x_75) ;  /* 0x0000006000f88947 */ /* 0x004fea0003800000 */
.L_x_74:
[----:B------:R-:W-:Y:S02]  /*4190*/  R2UR UR11, R22 ;  /* 0x00000000160b72ca */ /* 0x000fe400000e0000 */
[----:B------:R-:W-:Y:S02]  /*41a0*/  R2UR UR10, R23 ;  /* 0x00000000170a72ca */ /* 0x000fe400000e0000 */
[----:B------:R-:W-:Y:S04]  /*41b0*/  ISETP.NE.U32.AND P2, PT, RZ, UR6, PT ;  /* 0x00000006ff007c0c */ /* 0x000fe8000bf45070 */
[----:B------:R-:W-:Y:S05]  /*41c0*/  ISETP.NE.AND.EX P2, PT, RZ, UR7, PT, P2 ;  /* 0x00000007ff007c0c */ /* 0x000fea000bf45320 */
[----:B------:R-:W-:Y:S02]  /*41d0*/  USHF.L.U32 UR11, UR11, 0x7, URZ ;  /* 0x000000070b0b7899 */ /* 0x000fe400080006ff */
[----:B------:R-:W-:Y:S01]  /*41e0*/  USHF.L.U32 UR10, UR10, 0x6, URZ ;  /* 0x000000060a0a7899 */ /* 0x000fe200080006ff */
[----:B------:R-:W-:Y:S11]  /*41f0*/  BRA.U !UP5, `(.L_x_76) ;  /* 0x000000010d347547 */ /* 0x000ff6000b800000 */
[----:B------:R-:W-:Y:S01]  /*4200*/  UPLOP3.LUT UP0, UPT, UPT, UPT, UP3, 0x80, 0x8 ;  /* 0x000000000008789c */ /* 0x000fe20003f0f030 */
[----:B--2---:R-:W-:Y:S02]  /*4210*/  HFMA2 R0, -RZ, RZ, 0, 5.9604644775390625e-08 ;  /* 0x00000001ff007431 */ /* 0x004fe400000001ff */
[----:B------:R-:W-:Y:S03]  /*4220*/  IMAD.MOV.U32 R100, RZ, RZ, 0x1 ;  /* 0x00000001ff647424 */ /* 0x000fe600078e00ff */
[----:B------:R-:W-:Y:S05]  /*4230*/  PLOP3.LUT P0, PT, PT, PT, UP0, 0x80, 0x8 ;  /* 0x000000000008781c */ /* 0x000fea0003f0f008 */
[----:B------:R-:W2:Y:S01]  /*4240*/  @UP0 LDCU.64 UR16, c[0x0][0x888] ;  /* 0x00011100ff1007ac */ /* 0x000ea20008000a00 */
[----:B------:R-:W-:Y:S07]  /*4250*/  @UP0 UIMAD UR8, UR36, UR6, URZ ;  /* 0x00000006240802a4 */ /* 0x000fee000f8e02ff */
[----:B------:R-:W-:Y:S01]  /*4260*/  @!P0 PRMT R100, R0, 0x7610, R100 ;  /* 0x0000761000648816 */ /* 0x000fe20000000064 */
[----:B--2---:R-:W-:Y:S03]  /*4270*/  @UP0 UIMAD.WIDE UR16, UR8, 0x4, UR16 ;  /* 0x00000004081008a5 */ /* 0x004fe6000f8e0210 */
[----:B------:R-:W2:Y:S03]  /*4280*/  @!UP0 LDCU UR8, c[0x0][0x880] ;  /* 0x00011000ff0887ac */ /* 0x000ea60008000800 */
[----:B-----5:R-:W-:Y:S01]  /*4290*/  IMAD.U32 R62, RZ, RZ, UR16 ;  /* 0x00000010ff3e7e24 */ /* 0x020fe2000f8e00ff */
[----:B------:R-:W-:Y:S05]  /*42a0*/  MOV R63, UR17 ;  /* 0x00000011003f7c02 */ /* 0x000fea0008000f00 */
[----:B------:R3:W5:Y:S02]  /*42b0*/  @P0 LDG.E R62, desc[UR38][R62.64] ;  /* 0x000000263e3e0981 */ /* 0x000764000c1e1900 */
[----:B--23--:R-:W-:Y:S07]  /*42c0*/  @!P0 IMAD.U32 R62, RZ, RZ, UR8 ;  /* 0x00000008ff3e8e24 */ /* 0x00cfee000f8e00ff */
.L_x_76:
[----:B-----5:R-:W-:Y:S01]  /*42d0*/  @!P2 FSETP.EQ.AND P0, PT, R62, RZ, PT ;  /* 0x000000ff3e00a20b */ /* 0x020fe20003f02000 */
[----:B------:R-:W-:Y:S01]  /*42e0*/  @!UPT UIADD3 URZ, UPT, UPT, URZ, URZ, URZ ;  /* 0x000000fffffff290 */ /* 0x000fe2000fffe0ff */
[----:B------:R-:W-:Y:S11]  /*42f0*/  @!P2 BRA `(.L_x_77) ;  /* 0x000000000014a947 */ /* 0x000ff60003800000 */
[----:B------:R-:W-:Y:S02]  /*4300*/  LOP3.LUT P2, RZ, R100, 0xff, RZ, 0xc0, !PT ;  /* 0x000000ff64ff7812 */ /* 0x000fe4000784c0ff */
[----:B------:R-:W-:Y:S04]  /*4310*/  PLOP3.LUT P0, PT, PT, PT, UP0, 0x80, 0x8 ;  /* 0x000000000008781c */ /* 0x000fe80003f0f008 */
[----:B------:R-:W-:Y:S07]  /*4320*/  PLOP3.LUT P0, PT, P0, PT, PT, 0x8, 0x80 ;  /* 0x000000000080781c */ /* 0x000fee000070e170 */
[----:B------:R-:W-:Y:S11]  /*4330*/  @P2 FSETP.EQ.AND P0, PT, R62, RZ, PT ;  /* 0x000000ff3e00220b */ /* 0x000ff60003f02000 */
[----:B------:R-:W-:Y:S02]  /*4340*/  @!UPT UIADD3 URZ, UPT, UPT, URZ, URZ, URZ ;  /* 0x000000fffffff290 */ /* 0x000fe4000fffe0ff */
.L_x_77:
[----:B------:R-:W-:Y:S01]  /*4350*/  ULEA UR16, UR14, UR13, 0x3 ;  /* 0x0000000d0e107291 */ /* 0x000fe2000f8e18ff */
[----:B------:R-:W-:Y:S02]  /*4360*/  SHF.L.U32 R9, R29, 0x1f, RZ ;  /* 0x0000001f1d097819 */ /* 0x000fe400000006ff */
[----:B------:R-:W-:Y:S04]  /*4370*/  ELECT P4, URZ, PT ;  /* 0x0000000000ff782f */ /* 0x000fe80003880000 */
[----:B------:R-:W-:Y:S02]  /*4380*/  PLOP3.LUT P4, PT, P0, P4, PT, 0xf2, 0x2f ;  /* 0x00000000002f781c */ /* 0x000fe40000789e72 */
[----:B------:R-:W3:Y:S11]  /*4390*/  SYNCS.PHASECHK.TRANS64.TRYWAIT P2, [UR16+0x98], R9 ;  /* 0x00009809ff0075a7 */ /* 0x000ef60008041110 */
[----:B-1----:R-:W-:Y:S05]  /*43a0*/  @!P4 IADD3 R8, P0, PT, R30, 0x580, RZ ;  /* 0x000005801e08c810 */ /* 0x002fea0007f1e0ff */
[----:B--2---:R-:W-:Y:S01]  /*43b0*/  @!P4 IMAD.X R2, RZ, RZ, R31, P0 ;  /* 0x000000ffff02c224 */ /* 0x004fe200000e061f */
[----:B---3--:R-:W-:Y:S07]  /*43c0*/  @!P2 BRA `(.L_x_78) ;  /* 0x000000600080a947 */ /* 0x008fee0003800000 */
.L_x_250:
[----:B------:R-:W2:Y:S01]  /*43d0*/  LDC.64 R12, c[0x0][0xb18] ;  /* 0x0002c600ff0c7b82 */ /* 0x000ea20000000a00 */
[----:B------:R-:W-:Y:S01]  /*43e0*/  @!P4 R2UR UR8, R2 ;  /* 0x000000000208c2ca */ /* 0x000fe200000e0000 */
[----:B------:R-:W-:Y:S01]  /*43f0*/  VOTEU.ALL UP2, P4 ;  /* 0x0000000000ff7886 */ /* 0x000fe20002040000 */
[----:B------:R-:W-:Y:S01]  /*4400*/  @!P4 R2UR UR9, R8 ;  /* 0x000000000809c2ca */ /* 0x000fe200000e0000 */
[----:B------:R-:W-:Y:S01]  /*4410*/  VOTEU.ALL UP1, P4 ;  /* 0x0000000000ff7886 */ /* 0x000fe20002020000 */
[----:B-1----:R-:W-:Y:S03]  /*4420*/  @!P4 IMAD.MOV.U32 R0, RZ, RZ, 0x2000 ;  /* 0x00002000ff00c424 */ /* 0x002fe600078e00ff */
[----:B------:R-:W1:Y:S01]  /*4430*/  @!P1 LDC R2, c[0x0][0xb0c] ;  /* 0x0002c300ff029b82 */ /* 0x000e620000000800 */
[----:B------:R-:W-:Y:S01]  /*4440*/  UMOV UR22, 0x0 ;  /* 0x0000000000167882 */ /* 0x000fe20000000000 */
[----:B------:R-:W-:Y:S01]  /*4450*/  UMOV UR23, 0x10000000 ;  /* 0x1000000000177882 */ /* 0x000fe20000000000 */
[----:B------:R-:W-:Y:S01]  /*4460*/  UMOV UR12, UR36 ;  /* 0x00000024000c7c82 */ /* 0x000fe20008000000 */
[----:B------:R-:W-:Y:S01]  /*4470*/  UIADD3 UR15, UPT, UPT, UR14, 0x1, URZ ;  /* 0x000000010e0f7890 */ /* 0x000fe2000fffe0ff */
[----:B------:R-:W-:Y:S01]  /*4480*/  @P3 SHF.R.U32.HI R26, RZ, 0x10, R17 ;  /* 0x00000010ff1a3819 */ /* 0x000fe20000011611 */
[----:B------:R-:W-:Y:S02]  /*4490*/  VIADD R28, R28, 0x1 ;  /* 0x000000011c1c7836 */ /* 0x000fe40000000000 */
[----:B------:R-:W-:Y:S01]  /*44a0*/  IMAD.U32 R9, RZ, RZ, UR8 ;  /* 0x00000008ff097e24 */ /* 0x000fe2000f8e00ff */
[----:B------:R-:W-:Y:S01]  /*44b0*/  @!UP2 ULEA UR8, UR14, UR13, 0xd ;  /* 0x0000000d0e08a291 */ /* 0x000fe2000f8e68ff */
[----:B------:R-:W-:Y:S01]  /*44c0*/  IMAD.U32 R8, RZ, RZ, UR9 ;  /* 0x00000009ff087e24 */ /* 0x000fe2000f8e00ff */
[----:B------:R-:W-:Y:S02]  /*44d0*/  UIADD3 UR9, UPT, UPT, UR16, 0x80, URZ ;  /* 0x0000008010097890 */ /* 0x000fe4000fffe0ff */
[----:B------:R-:W-:Y:S01]  /*44e0*/  @!P4 R2UR UR21, R9 ;  /* 0x000000000915c2ca */ /* 0x000fe200000e0000 */
[----:B------:R-:W-:Y:S01]  /*44f0*/  @!UP2 UIADD3 UR8, UPT, UPT, UR8, 0x200, URZ ;  /* 0x000002000808a890 */ /* 0x000fe2000fffe0ff */
[----:B------:R-:W-:Y:S01]  /*4500*/  @!P4 R2UR UR20, R8 ;  /* 0x000000000814c2ca */ /* 0x000fe200000e0000 */
[----:B------:R-:W-:Y:S01]  /*4510*/  UISETP.NE.AND UP4, UPT, UR15, 0x3, UPT ;  /* 0x000000030f00788c */ /* 0x000fe2000bf85270 */
[----:B------:R-:W3:Y:S01]  /*4520*/  LDC.64 R8, c[0x0][0xb10] ;  /* 0x0002c400ff087b82 */ /* 0x000ee20000000a00 */
[----:B------:R-:W-:Y:S02]  /*4530*/  UPRMT UR17, UR4, 0x654, UR9 ;  /* 0x0000065404117896 */ /* 0x000fe40008000009 */
[----:B------:R-:W-:Y:S02]  /*4540*/  USEL UR18, URZ, 0x1, UP4 ;  /* 0x00000001ff127887 */ /* 0x000fe4000a000000 */
[----:B------:R-:W-:Y:S04]  /*4550*/  USEL UR15, UR15, URZ, UP4 ;  /* 0x000000ff0f0f7287 */ /* 0x000fe8000a000000 */
[----:B------:R-:W-:Y:S01]  /*4560*/  ULEA UR14, UR15, UR13, 0x3 ;  /* 0x0000000d0f0e7291 */ /* 0x000fe2000f8e18ff */
[----:B------:R-:W-:Y:S01]  /*4570*/  LOP3.LUT R29, R29, UR18, RZ, 0x3c, !PT ;  /* 0x000000121d1d7c12 */ /* 0x000fe2000f8e3cff */
[----:B------:R1:W-:Y:S01]  /*4580*/  @!UP1 UTMALDG.3D [UR8], [UR20], desc[UR22] ;  /* 0x00001608140095b4 */ /* 0x0003e20008011000 */
[----:B------:R5:W-:Y:S02]  /*4590*/  @!P4 SYNCS.ARRIVE.TRANS64.RED.A0TR RZ, [UR16+0x80], R0 ;  /* 0x00008000ffffc9a7 */ /* 0x000be40008300410 */
[----:B------:R-:W-:Y:S01]  /*45a0*/  SHF.L.U32 R22, R29, 0x1f, RZ ;  /* 0x0000001f1d167819 */ /* 0x000fe200000006ff */
[C---:B---3--:R-:W-:Y:S01]  /*45b0*/  @!P1 IMAD.HI.U32 R8, R11.reuse, R8, RZ ;  /* 0x000000080b089227 */ /* 0x048fe200078e00ff */
[----:B--2---:R-:W-:Y:S02]  /*45c0*/  @!P1 ISETP.NE.AND P0, PT, R12, 0x1, PT ;  /* 0x000000010c00980c */ /* 0x004fe40003f05270 */
[----:B-1----:R-:W-:Y:S01]  /*45d0*/  @!P1 ISETP.NE.AND P2, PT, R2, 0x1, PT ;  /* 0x000000010200980c */ /* 0x002fe20003f45270 */
[----:B------:R-:W-:Y:S01]  /*45e0*/  SYNCS.ARRIVE.TRANS64.RED.A1T0 RZ, [UR17], RZ ;  /* 0x000000ffffff79a7 */ /* 0x000fe20008100411 */
[C---:B------:R-:W-:Y:S01]  /*45f0*/  @!P1 IMAD.HI.U32 R13, R10.reuse, R13, RZ ;  /* 0x0000000d0a0d9227 */ /* 0x040fe200078e00ff */
[----:B------:R-:W-:Y:S04]  /*4600*/  @!P1 SHF.R.U32.HI R8, RZ, R9, R8 ;  /* 0x00000009ff089219 */ /* 0x000fe80000011608 */
[----:B------:R-:W-:Y:S01]  /*4610*/  @!P1 SEL R8, R11, R8, !P2 ;  /* 0x000000080b089207 */ /* 0x000fe20005000000 */
[----:B------:R-:W1:Y:S01]  /*4620*/  SYNCS.PHASECHK.TRANS64.TRYWAIT P5, [UR14+0x98], R22 ;  /* 0x00009816ff0075a7 */ /* 0x000e6200080a110e */
[----:B-----5:R-:W2:Y:S02]  /*4630*/  @!P1 LDC R0, c[0x0][0xb20] ;  /* 0x0002c800ff009b82 */ /* 0x020ea40000000800 */
[----:B--2---:R-:W-:Y:S04]  /*4640*/  @!P1 SHF.R.U32.HI R0, RZ, R0, R13 ;  /* 0x00000000ff009219 */ /* 0x004fe8000001160d */
[----:B------:R-:W-:Y:S05]  /*4650*/  @!P1 SEL R9, R10, R0, !P0 ;  /* 0x000000000a099207 */ /* 0x000fea0004000000 */
[----:B------:R-:W-:Y:S02]  /*4660*/  @!P1 IMAD.IADD R0, R9, 0x1, -R8 ;  /* 0x0000000109009824 */ /* 0x000fe400078e0a08 */
[----:B------:R-:W-:Y:S02]  /*4670*/  @!P1 IMAD.IADD R8, R8, 0x1, -R9 ;  /* 0x0000000108089824 */ /* 0x000fe400078e0a09 */
[----:B------:R-:W-:Y:S02]  /*4680*/  @!P1 IMAD R11, R0, R2, R11 ;  /* 0x00000002000b9224 */ /* 0x000fe400078e020b */
[----:B------:R-:W-:Y:S01]  /*4690*/  @!P1 IMAD R10, R8, R12, R10 ;  /* 0x0000000c080a9224 */ /* 0x000fe200078e020a */
[----:B-1----:R-:W-:Y:S06]  /*46a0*/  @!P5 BRA `(.L_x_79) ;  /* 0x0000005c00e0d947 */ /* 0x002fec0003800000 */
.L_x_252:
[----:B------:R-:W-:Y:S01]  /*46b0*/  @!P4 IADD3 R2, P0, PT, R30, 0x580, RZ ;  /* 0x000005801e02c810 */ /* 0x000fe20007f1e0ff */
[----:B------:R-:W-:Y:S01]  /*46c0*/  UMOV UR20, 0x0 ;  /* 0x0000000000147882 */ /* 0x000fe20000000000 */
[----:B------:R-:W-:Y:S01]  /*46d0*/  UMOV UR21, 0x10000000 ;  /* 0x1000000000157882 */ /* 0x000fe20000000000 */
[----:B------:R-:W-:Y:S01]  /*46e0*/  VOTEU.ALL UP1, P4 ;  /* 0x0000000000ff7886 */ /* 0x000fe20002020000 */
[----:B------:R-:W-:Y:S01]  /*46f0*/  @!P4 R2UR UR9, R2 ;  /* 0x000000000209c2ca */ /* 0x000fe200000e0000 */
[----:B-1----:R-:W-:Y:S01]  /*4700*/  @!P4 IMAD.X R0, RZ, RZ, R31, P0 ;  /* 0x000000ffff00c224 */ /* 0x002fe200000e061f */
[----:B------:R-:W-:Y:S01]  /*4710*/  UMOV UR12, UR36 ;  /* 0x00000024000c7c82 */ /* 0x000fe20008000000 */
[----:B------:R-:W-:Y:S01]  /*4720*/  @P3 R2UR UR36, R26 ;  /* 0x000000001a2432ca */ /* 0x000fe200000e0000 */
[----:B------:R-:W-:Y:S01]  /*4730*/  @!UP1 ULEA UR16, UR15, UR13, 0xd ;  /* 0x0000000d0f109291 */ /* 0x000fe2000f8e68ff */
[----:B------:R-:W-:Y:S01]  /*4740*/  ISETP.NE.AND P0, PT, R28, 0x2, PT ;  /* 0x000000021c00780c */ /* 0x000fe20003f05270 */
[----:B------:R-:W-:Y:S01]  /*4750*/  @!UP1 UIADD3 UR10, UPT, UPT, UR10, 0x20, URZ ;  /* 0x000000200a0a9890 */ /* 0x000fe2000fffe0ff */
[----:B------:R-:W-:Y:S01]  /*4760*/  @!P4 R2UR UR8, R0 ;  /* 0x000000000008c2ca */ /* 0x000fe200000e0000 */
[----:B------:R-:W-:Y:S01]  /*4770*/  IMAD.IADD R23, R10, 0x1, R82 ;  /* 0x000000010a177824 */ /* 0x000fe200078e0252 */
[----:B------:R-:W-:Y:S01]  /*4780*/  SEL R0, RZ, 0x1, P0 ;  /* 0x00000001ff007807 */ /* 0x000fe20000000000 */
[----:B------:R-:W-:Y:S01]  /*4790*/  IMAD.IADD R22, R11, 0x1, R83 ;  /* 0x000000010b167824 */ /* 0x000fe200078e0253 */
[----:B------:R-:W-:Y:S02]  /*47a0*/  SEL R28, R28, RZ, P0 ;  /* 0x000000ff1c1c7207 */ /* 0x000fe40000000000 */
[----:B------:R-:W-:Y:S01]  /*47b0*/  IMAD.U32 R8, RZ, RZ, UR9 ;  /* 0x00000009ff087e24 */ /* 0x000fe2000f8e00ff */
[----:B------:R-:W-:Y:S01]  /*47c0*/  UIADD3 UR9, UPT, UPT, UR14, 0x80, URZ ;  /* 0x000000800e097890 */ /* 0x000fe2000fffe0ff */
[----:B------:R-:W-:Y:S03]  /*47d0*/  LOP3.LUT R27, R27, R0, RZ, 0x3c, !PT ;  /* 0x000000001b1b7212 */ /* 0x000fe600078e3cff */
[----:B------:R-:W-:Y:S02]  /*47e0*/  @!P4 R2UR UR18, R8 ;  /* 0x000000000812c2ca */ /* 0x000fe400000e0000 */
[----:B------:R-:W-:Y:S01]  /*47f0*/  IMAD.U32 R9, RZ, RZ, UR8 ;  /* 0x00000008ff097e24 */ /* 0x000fe2000f8e00ff */
[----:B------:R-:W-:Y:S01]  /*4800*/  @!UP1 UIADD3 UR8, UPT, UPT, UR16, 0x200, URZ ;  /* 0x0000020010089890 */ /* 0x000fe2000fffe0ff */
[----:B------:R-:W-:Y:S01]  /*4810*/  VOTEU.ALL UP1, P4 ;  /* 0x0000000000ff7886 */ /* 0x000fe20002020000 */
[----:B------:R-:W-:Y:S02]  /*4820*/  UPRMT UR16, UR4, 0x654, UR9 ;  /* 0x0000065404107896 */ /* 0x000fe40008000009 */
[----:B------:R-:W-:Y:S11]  /*4830*/  @!P4 R2UR UR19, R9 ;  /* 0x000000000913c2ca */ /* 0x000ff600000e0000 */
[----:B------:R-:W-:Y:S02]  /*4840*/  @!UPT UIADD3 URZ, UPT, UPT, URZ, URZ, URZ ;  /* 0x000000fffffff290 */ /* 0x000fe4000fffe0ff */
[----:B------:R2:W-:Y:S01]  /*4850*/  @!UP1 UTMALDG.3D [UR8], [UR18], desc[UR20] ;  /* 0x00001408120095b4 */ /* 0x0005e20008011000 */
[----:B------:R2:W-:Y:S01]  /*4860*/  @!P4 SYNCS.ARRIVE.TRANS64.RED.A0TR RZ, [UR14+0x80], R25 ;  /* 0x00008019ffffc9a7 */ /* 0x0005e2000830040e */
[----:B------:R-:W-:Y:S04]  /*4870*/  UIADD3 UR14, UPT, UPT, UR15, 0x1, URZ ;  /* 0x000000010f0e7890 */ /* 0x000fe8000fffe0ff */
[----:B------:R-:W-:Y:S04]  /*4880*/  UISETP.NE.AND UP1, UPT, UR14, 0x3, UPT ;  /* 0x000000030e00788c */ /* 0x000fe8000bf25270 */
[----:B------:R-:W-:Y:S02]  /*4890*/  USEL UR15, URZ, 0x1, UP1 ;  /* 0x00000001ff0f7887 */ /* 0x000fe40008800000 */
[----:B------:R-:W-:Y:S02]  /*48a0*/  USEL UR14, UR14, URZ, UP1 ;  /* 0x000000ff0e0e7287 */ /* 0x000fe40008800000 */
[----:B------:R-:W-:Y:S02]  /*48b0*/  UPLOP3.LUT UP1, UPT, UPT, UPT, UPT, 0x80, 0x8 ;  /* 0x000000000008789c */ /* 0x000fe40003f2f070 */
[----:B------:R-:W-:Y:S01]  /*48c0*/  LOP3.LUT R29, R29, UR15, RZ, 0x3c, !PT ;  /* 0x0000000f1d1d7c12 */ /* 0x000fe2000f8e3cff */
[----:B------:R-:W-:Y:S01]  /*48d0*/  SYNCS.ARRIVE.TRANS64.RED.A1T0 RZ, [UR16], RZ ;  /* 0x000000ffffff79a7 */ /* 0x000fe20008100410 */
[----:B------:R-:W-:Y:S07]  /*48e0*/  @P3 BRA `(.L_x_80) ;  /* 0xfffffff4001c3947 */ /* 0x000fee000383ffff */
[----:B------:R-:W-:Y:S01]  /*48f0*/  UIADD3 UR13, UPT, UPT, UR13, 0x98, URZ ;  /* 0x000000980d0d7890 */ /* 0x000fe2000fffe0ff */
[----:B------:R-:W-:-:S03]  /*4900*/  SHF.L.U32 R2, R29, 0x1f, RZ ;  /* 0x0000001f1d027819 */ /* 0x000fc600000006ff */
[----:B------:R-:W-:-:S09]  /*4910*/  ULEA UR4, UR14, UR13, 0x3 ;  /* 0x0000000d0e047291 */ /* 0x000fd2000f8e18ff */
[----:B------:R-:W1:Y:S02]  /*4920*/  SYNCS.PHASECHK.TRANS64.TRYWAIT P0, [UR4], R2 ;  /* 0x00000002ff0075a7 */ /* 0x000e640008001104 */
[----:B-1----:R-:W-:Y:S05]  /*4930*/  @!P0 BRA `(.L_x_81) ;  /* 0x0000005c00548947 */ /* 0x002fea0003800000 */
.L_x_254:
        /* <DEDUP_REMOVED lines=9> */
.L_x_256:
[----:B------:R-:W-:-:S04]  /*49d0*/  UIADD3 UR5, UPT, UPT, UR5, 0x1, URZ ;  /* 0x0000000105057890 */ /* 0x000fc8000fffe0ff */
[----:B------:R-:W-:-:S04]  /*49e0*/  UISETP.NE.AND UP0, UPT, UR5, 0x3, UPT ;  /* 0x000000030500788c */ /* 0x000fc8000bf05270 */
[----:B------:R-:W-:Y:S02]  /*49f0*/  USEL UR4, URZ, 0x1, UP0 ;  /* 0x00000001ff047887 */ /* 0x000fe40008000000 */
[----:B------:R-:W-:-:S04]  /*4a00*/  USEL UR5, UR5, URZ, UP0 ;  /* 0x000000ff05057287 */ /* 0x000fc80008000000 */
[----:B------:R-:W-:Y:S01]  /*4a10*/  ULEA UR5, UR5, UR13, 0x3 ;  /* 0x0000000d05057291 */ /* 0x000fe2000f8e18ff */
[----:B-1----:R-:W-:-:S04]  /*4a20*/  LOP3.LUT R2, R29, UR4, RZ, 0x3c, !PT ;  /* 0x000000041d027c12 */ /* 0x002fc8000f8e3cff */
[----:B------:R-:W-:Y:S01]  /*4a30*/  SHF.L.U32 R2, R2, 0x1f, RZ ;  /* 0x0000001f02027819 */ /* 0x000fe200000006ff */
[----:B------:R-:W-:-:S07]  /*4a40*/  IMAD.U32 R0, RZ, RZ, UR5 ;  /* 0x00000005ff007e24 */ /* 0x000fce000f8e00ff */
.L_x_83:
[----:B-1----:R1:W3:Y:S02]  /*4a50*/  SYNCS.PHASECHK.TRANS64.TRYWAIT P0, [R0+URZ], R2 ;  /* 0x00000002000075a7 */ /* 0x0022e400080011ff */
[----:B---3--:R-:W-:Y:S05]  /*4a60*/  @!P0 NANOSLEEP.SYNCS 0x989680 ;  /* 0x009896800000895d */ /* 0x008fea0003900000 */
[----:B------:R-:W3:Y:S02]  /*4a70*/  @!P0 SYNCS.PHASECHK.TRANS64 P0, [R0+URZ], R2 ;  /* 0x00000002000085a7 */ /* 0x000ee400080010ff */
[----:B--23--:R-:W-:Y:S05]  /*4a80*/  @P0 EXIT ;  /* 0x000000000000094d */ /* 0x00cfea0003800000 */
[----:B------:R-:W-:Y:S05]  /*4a90*/  BRA `(.L_x_83) ;  /* 0xfffffffc00ec7947 */ /* 0x000fea000383ffff */
.L_x_71:
[----:B------:R-:W-:-:S06]  /*4aa0*/  UISETP.GE.AND UP1, UPT, UR8, 0x4, UPT ;  /* 0x000000040800788c */ /* 0x000fcc000bf26270 */
[----:B------:R-:W-:-:S13]  /*4ab0*/  PLOP3.LUT P0, PT, PT, PT, UP1, 0x80, 0x8 ;  /* 0x000000000008781c */ /* 0x000fda0003f0f018 */
[----:B------:R-:W-:Y:S05]  /*4ac0*/  @!P0 EXIT ;  /* 0x000000000000894d */ /* 0x000fea0003800000 */
[----:B------:R-:W-:Y:S01]  /*4ad0*/  BAR.SYNC.DEFER_BLOCKING 0x6, 0xa0 ;  /* 0x0182800000007b1d */ /* 0x000fe20000010000 */
[C---:B------:R-:W-:Y:S01]  /*4ae0*/  IMAD.SHL.U32 R2, R121.reuse, 0x20, RZ ;  /* 0x0000002079027824 */ /* 0x040fe200078e00ff */
[C---:B------:R-:W-:Y:S01]  /*4af0*/  LOP3.LUT R123, R121.reuse, 0x60, RZ, 0xc0, !PT ;  /* 0x00000060797b7812 */ /* 0x040fe200078ec0ff */
[C---:B------:R-:W-:Y:S01]  /*4b00*/  IMAD.SHL.U32 R120, R121.reuse, 0x4, RZ ;  /* 0x0000000479787824 */ /* 0x040fe200078e00ff */
[C---:B------:R-:W-:Y:S01]  /*4b10*/  LOP3.LUT R122, R121.reuse, 0x2, RZ, 0xc0, !PT ;  /* 0x00000002797a7812 */ /* 0x040fe200078ec0ff */
[----:B------:R-:W-:Y:S01]  /*4b20*/  IMAD.U32 R40, R121, 0x10000, RZ ;  /* 0x0001000079287824 */ /* 0x000fe200078e00ff */
[----:B------:R-:W-:Y:S02]  /*4b30*/  UMOV UR42, 0x400 ;  /* 0x00000400002a7882 */ /* 0x000fe40000000000 */
[----:B------:R-:W1:Y:S01]  /*4b40*/  LDC R108, c[0x0][0x370] ;  /* 0x0000dc00ff6c7b82 */ /* 0x000e620000000800 */
[----:B------:R-:W-:Y:S01]  /*4b50*/  ULEA UR42, UR4, UR42, 0x18 ;  /* 0x0000002a042a7291 */ /* 0x000fe2000f8ec0ff */
[----:B------:R-:W-:Y:S01]  /*4b60*/  LOP3.LUT R3, R2, 0xc0, RZ, 0xc0, !PT ;  /* 0x000000c002037812 */ /* 0x000fe200078ec0ff */
[----:B------:R-:W-:Y:S01]  /*4b70*/  IMAD.MOV.U32 R39, RZ, RZ, RZ ;  /* 0x000000ffff277224 */ /* 0x000fe200078e00ff */
[----:B------:R-:W-:Y:S01]  /*4b80*/  LOP3.LUT R40, R40, 0x600000, RZ, 0xc0, !PT ;  /* 0x0060000028287812 */ /* 0x000fe200078ec0ff */
[----:B------:R-:W-:Y:S01]  /*4b90*/  IMAD.MOV.U32 R118, RZ, RZ, RZ ;  /* 0x000000ffff767224 */ /* 0x000fe200078e00ff */
[----:B------:R-:W-:Y:S01]  /*4ba0*/  LOP3.LUT R120, R3, 0x18, R120, 0xf8, !PT ;  /* 0x0000001803787812 */ /* 0x000fe200078ef878 */
[----:B------:R-:W-:Y:S01]  /*4bb0*/  IMAD.MOV.U32 R106, RZ, RZ, RZ ;  /* 0x000000ffff6a7224 */ /* 0x000fe200078e00ff */
[----:B------:R-:W2:Y:S01]  /*4bc0*/  LDC R107, c[0x0][0x374] ;  /* 0x0000dd00ff6b7b82 */ /* 0x000ea20000000800 */
[----:B------:R-:W-:-:S02]  /*4bd0*/  LOP3.LUT R121, R121, 0x4, RZ, 0xc0, !PT ;  /* 0x0000000479797812 */ /* 0x000fc400078ec0ff */
[----:B------:R-:W-:Y:S02]  /*4be0*/  CS2R R116, SRZ ;  /* 0x0000000000747805 */ /* 0x000fe4000001ff00 */
[----:B------:R-:W-:Y:S01]  /*4bf0*/  LOP3.LUT R120, R120, 0xf20, R2, 0xf8, !PT ;  /* 0x00000f2078787812 */ /* 0x000fe200078ef802 */
[----:B------:R-:W4:Y:S01]  /*4c00*/  LDCU.64 UR44, c[0x0][0x348] ;  /* 0x00006900ff2c77ac */ /* 0x000f220008000a00 */
[----:B------:R-:W-:Y:S01]  /*4c10*/  IADD3 R119, PT, PT, -R121, 0x2, RZ ;  /* 0x0000000279777810 */ /* 0x000fe20007ffe1ff */
[----:B------:R-:W-:Y:S01]  /*4c20*/  UMOV UR41, 0x1 ;  /* 0x0000000100297882 */ /* 0x000fe20000000000 */
[----:B------:R-:W3:Y:S01]  /*4c30*/  LDS R0, [UR42+0x170] ;  /* 0x0001702aff007984 */ /* 0x000ee20008000800 */
[----:B------:R-:W-:Y:S01]  /*4c40*/  UIADD3 UR42, UPT, UPT, UR42, 0x200, URZ ;  /* 0x000002002a2a7890 */ /* 0x000fe2000fffe0ff */
[----:B------:R-:W-:Y:S01]  /*4c50*/  UMOV UR40, URZ ;  /* 0x000000ff00287c82 */ /* 0x000fe20008000000 */
[----:B------:R-:W-:-:S04]  /*4c60*/  UMOV UR37, URZ ;  /* 0x000000ff00257c82 */ /* 0x000fc80008000000 */
[----:B------:R-:W-:Y:S01]  /*4c70*/  LEA R120, R120, UR42, 0x1 ;  /* 0x0000002a78787c11 */ /* 0x000fe2000f8e08ff */
[----:B-1234-:R-:W-:-:S07]  /*4c80*/  IMAD.IADD R40, R0, 0x1, R40 ;  /* 0x0000000100287824 */ /* 0x01efce00078e0228 */
.L_x_207:
[----:B------:R-:W1:Y:S01]  /*4c90*/  S2R R16, SR_CgaCtaId ;  /* 0x0000000000107919 */ /* 0x000e620000008800 */
[----:B------:R-:W-:Y:S02]  /*4ca0*/  MOV R0, 0x400 ;  /* 0x0000040000007802 */ /* 0x000fe40000000f00 */
[----:B------:R-:W-:Y:S02]  /*4cb0*/  SHF.L.U32 R2, R117, 0x1f, RZ ;  /* 0x0000001f75027819 */ /* 0x000fe400000006ff */
[----:B-1----:R-:W-:-:S05]  /*4cc0*/  LEA R16, R16, R0, 0x18 ;  /* 0x0000000010107211 */ /* 0x002fca00078ec0ff */
[C-C-:B------:R-:W-:Y:S02]  /*4cd0*/  IMAD R0, R106.reuse, 0x8, R16.reuse ;  /* 0x000000086a007824 */ /* 0x140fe400078e0210 */
[----:B------:R-:W-:Y:S02]  /*4ce0*/  IMAD R8, R106, 0x10, R16 ;  /* 0x000000106a087824 */ /* 0x000fe400078e0210 */
[----:B------:R-:W1:Y:S02]  /*4cf0*/  SYNCS.PHASECHK.TRANS64.TRYWAIT P0, [R0+URZ+0xc0], R2 ;  /* 0x0000c002000075a7 */ /* 0x000e6400080011ff */
[----:B-1----:R-:W-:Y:S05]  /*4d00*/  @!P0 BRA `(.L_x_84) ;  /* 0x0000005800908947 */ /* 0x002fea0003800000 */
.L_x_257:
[----:B------:R-:W2:Y:S01]  /*4d10*/  LDS.128 R8, [R8+0x150] ;  /* 0x0001500008087984 */ /* 0x000ea20000000c00 */
[----:B------:R-:W-:Y:S01]  /*4d20*/  ISETP.GE.AND P0, PT, R36, 0x1, PT ;  /* 0x000000012400780c */ /* 0x000fe20003f06270 */
        /* <DEDUP_REMOVED lines=9> */
[----:B--2---:R-:W-:-:S04]  /*4dc0*/  LOP3.LUT P3, RZ, R10, 0x1, RZ, 0xc0, !PT ;  /* 0x000000010aff7812 */ /* 0x004fc8000786c0ff */
[----:B------:R-:W-:-:S09]  /*4dd0*/  P2R R126, PR, RZ, 0x8 ;  /* 0x00000008ff7e7803 */ /* 0x000fd20000000000 */
[----:B------:R-:W-:Y:S02]  /*4de0*/  @P3 MOV R114, R8 ;  /* 0x0000000800723202 */ /* 0x000fe40000000f00 */
[----:B------:R-:W-:Y:S01]  /*4df0*/  @P3 LOP3.LUT R113, R9, 0xffff, RZ, 0xc0, !PT ;  /* 0x0000ffff09713812 */ /* 0x000fe200078ec0ff */
[----:B-1----:R-:W-:Y:S06]  /*4e00*/  @!P0 BRA `(.L_x_85) ;  /* 0x0000000000b88947 */ /* 0x002fec0003800000 */
[----:B------:R-:W1:Y:S01]  /*4e10*/  LDC.64 R4, c[0x0][0xb18] ;  /* 0x0002c600ff047b82 */ /* 0x000e620000000a00 */
[----:B------:R-:W-:-:S07]  /*4e20*/  ISETP.NE.AND P0, PT, R36, 0x1, PT ;  /* 0x000000012400780c */ /* 0x000fce0003f05270 */
[----:B------:R-:W2:Y:S08]  /*4e30*/  LDC.64 R6, c[0x0][0xb10] ;  /* 0x0002c400ff067b82 */ /* 0x000eb00000000a00 */
[----:B------:R-:W3:Y:S08]  /*4e40*/  LDC R0, c[0x0][0xb20] ;  /* 0x0002c800ff007b82 */ /* 0x000ef00000000800 */
[----:B------:R-:W4:Y:S01]  /*4e50*/  LDC R12, c[0x0][0xb0c] ;  /* 0x0002c300ff0c7b82 */ /* 0x000f220000000800 */
[----:B-1----:R-:W-:Y:S01]  /*4e60*/  IMAD.HI.U32 R14, R107, R5, RZ ;  /* 0x000000056b0e7227 */ /* 0x002fe200078e00ff */
[----:B------:R-:W-:-:S03]  /*4e70*/  ISETP.NE.AND P1, PT, R4, 0x1, PT ;  /* 0x000000010400780c */ /* 0x000fc60003f25270 */
[----:B------:R-:W-:-:S03]  /*4e80*/  IMAD.HI.U32 R5, R113, R5, RZ ;  /* 0x0000000571057227 */ /* 0x000fc600078e00ff */
[----:B------:R-:W1:Y:S01]  /*4e90*/  LDC.64 R2, c[0x0][0xb28] ;  /* 0x0002ca00ff027b82 */ /* 0x000e620000000a00 */
[----:B--2---:R-:W-:-:S04]  /*4ea0*/  IMAD.HI.U32 R15, R108, R6, RZ ;  /* 0x000000066c0f7227 */ /* 0x004fc800078e00ff */
[----:B------:R-:W-:Y:S01]  /*4eb0*/  IMAD.HI.U32 R17, R114, R6, RZ ;  /* 0x0000000672117227 */ /* 0x000fe200078e00ff */
[-C--:B------:R-:W-:Y:S02]  /*4ec0*/  SHF.R.U32.HI R15, RZ, R7.reuse, R15 ;  /* 0x00000007ff0f7219 */ /* 0x080fe4000001160f */
        /* <DEDUP_REMOVED lines=8> */
[----:B-1----:R-:W-:-:S04]  /*4f50*/  IMAD.HI.U32 R13, R14, R2, RZ ;  /* 0x000000020e0d7227 */ /* 0x002fc800078e00ff */
        /* <DEDUP_REMOVED lines=25> */
.L_x_85:
[----:B------:R-:W1:Y:S02]  /*50f0*/  LDCU UR4, c[0x0][0xb30] ;  /* 0x00016600ff0477ac */ /* 0x000e640008000800 */
[----:B-1----:R-:W-:-:S09]  /*5100*/  UISETP.NE.AND UP0, UPT, UR4, 0x1, UPT ;  /* 0x000000010400788c */ /* 0x002fd2000bf05270 */
[----:B------:R-:W-:Y:S05]  /*5110*/  BRA.U UP0, `(.L_x_86) ;  /* 0x0000000100407547 */ /* 0x000fea000b800000 */
[----:B------:R-:W1:Y:S08]  /*5120*/  LDC.64 R4, c[0x0][0xb10] ;  /* 0x0002c400ff047b82 */ /* 0x000e700000000a00 */
[----:B------:R-:W2:Y:S08]  /*5130*/  LDC.64 R2, c[0x0][0xb18] ;  /* 0x0002c600ff027b82 */ /* 0x000eb00000000a00 */
[----:B------:R-:W3:Y:S08]  /*5140*/  LDC R0, c[0x0][0xb20] ;  /* 0x0002c800ff007b82 */ /* 0x000ef00000000800 */
[----:B------:R-:W4:Y:S01]  /*5150*/  LDC R6, c[0x0][0xb0c] ;  /* 0x0002c300ff067b82 */ /* 0x000f220000000800 */
[----:B-1----:R-:W-:-:S05]  /*5160*/  IMAD.HI.U32 R4, R114, R4, RZ ;  /* 0x0000000472047227 */ /* 0x002fca00078e00ff */
[----:B------:R-:W-:Y:S01]  /*5170*/  SHF.R.U32.HI R4, RZ, R5, R4 ;  /* 0x00000005ff047219 */ /* 0x000fe20000011604 */
[----:B--2---:R-:W-:Y:S01]  /*5180*/  IMAD.HI.U32 R3, R113, R3, RZ ;  /* 0x0000000371037227 */ /* 0x004fe200078e00ff */
[----:B------:R-:W-:-:S04]  /*5190*/  ISETP.NE.AND P0, PT, R2, 0x1, PT ;  /* 0x000000010200780c */ /* 0x000fc80003f05270 */
[----:B---3--:R-:W-:-:S04]  /*51a0*/  SHF.R.U32.HI R0, RZ, R0, R3 ;  /* 0x00000000ff007219 */ /* 0x008fc80000011603 */
[----:B------:R-:W-:Y:S02]  /*51b0*/  SEL R0, R113, R0, !P0 ;  /* 0x0000000071007207 */ /* 0x000fe40004000000 */
[----:B----4-:R-:W-:-:S04]  /*51c0*/  ISETP.NE.AND P1, PT, R6, 0x1, PT ;  /* 0x000000010600780c */ /* 0x010fc80003f25270 */
[----:B------:R-:W-:-:S05]  /*51d0*/  SEL R4, R114, R4, !P1 ;  /* 0x0000000472047207 */ /* 0x000fca0004800000 */
[----:B------:R-:W-:Y:S02]  /*51e0*/  IMAD.IADD R3, R0, 0x1, -R4 ;  /* 0x0000000100037824 */ /* 0x000fe400078e0a04 */
[----:B------:R-:W-:Y:S02]  /*51f0*/  IMAD.IADD R0, R4, 0x1, -R0 ;  /* 0x0000000104007824 */ /* 0x000fe400078e0a00 */
[----:B------:R-:W-:Y:S02]  /*5200*/  IMAD R114, R3, R6, R114 ;  /* 0x0000000603727224 */ /* 0x000fe400078e0272 */
[----:B------:R-:W-:Y:S02]  /*5210*/  IMAD R113, R0, R2, R113 ;  /* 0x0000000200717224 */ /* 0x000fe400078e0271 */
.L_x_86:
[----:B------:R-:W-:Y:S01]  /*5220*/  ULOP3.LUT UP0, URZ, UR42, 0x1b0, URZ, 0xc0, !UPT ;  /* 0x000001b02aff7892 */ /* 0x000fe2000f80c0ff */
[----:B------:R-:W-:Y:S02]  /*5230*/  IADD3 R106, PT, PT, R106, 0x1, RZ ;  /* 0x000000016a6a7810 */ /* 0x000fe40007ffe0ff */
[----:B------:R-:W-:-:S06]  /*5240*/  @P3 SHF.R.U32.HI R115, RZ, 0x10, R9 ;  /* 0x00000010ff733819 */ /* 0x000fcc0000011609 */
[----:B------:R-:W-:Y:S05]  /*5250*/  BRA.U !UP0, `(.L_x_87) ;  /* 0x00000001087c7547 */ /* 0x000fea000b800000 */
[----:B------:R-:W-:Y:S01]  /*5260*/  MOV R2, 0x0 ;  /* 0x0000000000027802 */ /* 0x000fe20000000f00 */
[----:B------:R-:W1:Y:S01]  /*5270*/  LDCU.64 UR8, c[0x4][0x80] ;  /* 0x01001000ff0877ac */ /* 0x000e620008000a00 */
[----:B------:R-:W-:Y:S02]  /*5280*/  HFMA2 R12, -RZ, RZ, 0, 5.9604644775390625e-08 ;  /* 0x00000001ff0c7431 */ /* 0x000fe400000001ff */
[----:B------:R-:W-:Y:S01]  /*5290*/  IMAD.MOV.U32 R8, RZ, RZ, 0x70 ;  /* 0x00000070ff087424 */ /* 0x000fe200078e00ff */
[----:B------:R2:W3:Y:S01]  /*52a0*/  LDC.64 R14, c[0x4][R2] ;  /* 0x01000000020e7b82 */ /* 0x0004e20000000a00 */
[----:B------:R-:W4:Y:S01]  /*52b0*/  LDCU.64 UR6, c[0x4][0x88] ;  /* 0x01001100ff0677ac */ /* 0x000f220008000a00 */
[----:B------:R-:W-:Y:S01]  /*52c0*/  IMAD.MOV.U32 R13, RZ, RZ, RZ ;  /* 0x000000ffff0d7224 */ /* 0x000fe200078e00ff */
[----:B------:R-:W2:Y:S01]  /*52d0*/  LDCU.64 UR4, c[0x4][0x8] ;  /* 0x01000100ff0477ac */ /* 0x000ea20008000a00 */
[----:B-1----:R-:W-:Y:S01]  /*52e0*/  IMAD.U32 R4, RZ, RZ, UR8 ;  /* 0x00000008ff047e24 */ /* 0x002fe2000f8e00ff */
[----:B------:R-:W-:Y:S01]  /*52f0*/  MOV R5, UR9 ;  /* 0x0000000900057c02 */ /* 0x000fe20008000f00 */
[----:B----4-:R-:W-:Y:S01]  /*5300*/  IMAD.U32 R6, RZ, RZ, UR6 ;  /* 0x00000006ff067e24 */ /* 0x010fe2000f8e00ff */
[----:B------:R-:W-:Y:S01]  /*5310*/  MOV R7, UR7 ;  /* 0x0000000700077c02 */ /* 0x000fe20008000f00 */
[----:B--2---:R-:W-:Y:S01]  /*5320*/  IMAD.U32 R10, RZ, RZ, UR4 ;  /* 0x00000004ff0a7e24 */ /* 0x004fe2000f8e00ff */
[----:B------:R-:W-:-:S02]  /*5330*/  MOV R11, UR5 ;  /* 0x00000005000b7c02 */ /* 0x000fc40008000f00 */
[----:B------:R-:W-:-:S07]  /*5340*/  LEPC R20, `(.L_x_88) ;  /* 0x000000001014794e */ /* 0x000fce0000000000 */
[----:B---3-5:R-:W-:Y:S05]  /*5350*/  CALL.ABS.NOINC R14 ;  /* 0x000000000e007343 */ /* 0x028fea0003c00000 */
.L_x_88:
[----:B------:R-:W1:Y:S01]  /*5360*/  LDC.64 R2, c[0x4][R2] ;  /* 0x0100000002027b82 */ /* 0x000e620000000a00 */
[----:B------:R-:W2:Y:S01]  /*5370*/  LDCU.64 UR8, c[0x4][0x80] ;  /* 0x01001000ff0877ac */ /* 0x000ea20008000a00 */
[----:B------:R-:W-:Y:S02]  /*5380*/  HFMA2 R12, -RZ, RZ, 0, 5.9604644775390625e-08 ;  /* 0x00000001ff0c7431 */ /* 0x000fe400000001ff */
[----:B------:R-:W-:Y:S01]  /*5390*/  IMAD.MOV.U32 R8, RZ, RZ, 0x70 ;  /* 0x00000070ff087424 */ /* 0x000fe200078e00ff */
[----:B------:R-:W3:Y:S01]  /*53a0*/  LDCU.64 UR6, c[0x4][0x88] ;  /* 0x01001100ff0677ac */ /* 0x000ee20008000a00 */
[----:B------:R-:W-:Y:S01]  /*53b0*/  IMAD.MOV.U32 R13, RZ, RZ, RZ ;  /* 0x000000ffff0d7224 */ /* 0x000fe200078e00ff */
[----:B------:R-:W4:Y:S01]  /*53c0*/  LDCU.64 UR4, c[0x4][0x8] ;  /* 0x01000100ff0477ac */ /* 0x000f220008000a00 */
[----:B--2---:R-:W-:Y:S02]  /*53d0*/  MOV R4, UR8 ;  /* 0x0000000800047c02 */ /* 0x004fe40008000f00 */
[----:B------:R-:W-:Y:S01]  /*53e0*/  MOV R5, UR9 ;  /* 0x0000000900057c02 */ /* 0x000fe20008000f00 */
[----:B---3--:R-:W-:Y:S01]  /*53f0*/  IMAD.U32 R6, RZ, RZ, UR6 ;  /* 0x00000006ff067e24 */ /* 0x008fe2000f8e00ff */
[----:B------:R-:W-:Y:S01]  /*5400*/  MOV R7, UR7 ;  /* 0x0000000700077c02 */ /* 0x000fe20008000f00 */
[----:B----4-:R-:W-:Y:S01]  /*5410*/  IMAD.U32 R10, RZ, RZ, UR4 ;  /* 0x00000004ff0a7e24 */ /* 0x010fe2000f8e00ff */
[----:B------:R-:W-:-:S02]  /*5420*/  MOV R11, UR5 ;  /* 0x00000005000b7c02 */ /* 0x000fc40008000f00 */
[----:B------:R-:W-:-:S07]  /*5430*/  LEPC R20, `(.L_x_87) ;  /* 0x000000001014794e */ /* 0x000fce0000000000 */
[----:B-1----:R-:W-:Y:S05]  /*5440*/  CALL.ABS.NOINC R2 ;  /* 0x0000000002007343 */ /* 0x002fea0003c00000 */
.L_x_87:
[----:B------:R-:W1:Y:S01]  /*5450*/  LDC.64 R2, c[0x0][0x890] ;  /* 0x00022400ff027b82 */ /* 0x000e620000000a00 */
[----:B------:R-:W-:-:S06]  /*5460*/  ULOP3.LUT UR4, UR41, 0x1, URZ, 0x3c, !UPT ;  /* 0x0000000129047892 */ /* 0x000fcc000f8e3cff */
[----:B------:R-:W-:Y:S01]  /*5470*/  IMAD.U32 R112, RZ, RZ, UR4 ;  /* 0x00000004ff707e24 */ /* 0x000fe2000f8e00ff */
[----:B-1----:R-:W-:-:S04]  /*5480*/  ISETP.NE.U32.AND P3, PT, R2, RZ, PT ;  /* 0x000000ff0200720c */ /* 0x002fc80003f65070 */
[----:B------:R-:W-:-:S13]  /*5490*/  ISETP.NE.AND.EX P3, PT, R3, RZ, PT, P3 ;  /* 0x000000ff0300720c */ /* 0x000fda0003f65330 */
[----:B------:R-:W-:Y:S05]  /*54a0*/  @!P3 BRA `(.L_x_89) ;  /* 0x000000000034b947 */ /* 0x000fea0003800000 */
[----:B------:R-:W1:Y:S02]  /*54b0*/  LDCU.64 UR4, c[0x0][0x888] ;  /* 0x00011100ff0477ac */ /* 0x000e640008000a00 */
[----:B-1----:R-:W-:-:S04]  /*54c0*/  UISETP.NE.U32.AND UP0, UPT, UR4, URZ, UPT ;  /* 0x000000ff0400728c */ /* 0x002fc8000bf05070 */
[----:B------:R-:W-:-:S09]  /*54d0*/  UISETP.NE.AND.EX UP0, UPT, UR5, URZ, UPT, UP0 ;  /* 0x000000ff0500728c */ /* 0x000fd2000bf05300 */
[----:B------:R-:W-:Y:S05]  /*54e0*/  BRA.U !UP0, `(.L_x_90) ;  /* 0x0000000108187547 */ /* 0x000fea000b800000 */
[----:B------:R-:W1:Y:S01]  /*54f0*/  LDC.64 R4, c[0x0][0x888] ;  /* 0x00022200ff047b82 */ /* 0x000e620000000a00 */
[----:B------:R-:W-:-:S04]  /*5500*/  IMAD R0, R2, UR36, RZ ;  /* 0x0000002402007c24 */ /* 0x000fc8000f8e02ff */
[----:B-1----:R-:W-:-:S05]  /*5510*/  IMAD.WIDE R4, R0, 0x4, R4 ;  /* 0x0000000400047825 */ /* 0x002fca00078e0204 */
[----:B-----5:R1:W5:Y:S01]  /*5520*/  LDG.E R62, desc[UR38][R4.64] ;  /* 0x00000026043e7981 */ /* 0x020362000c1e1900 */
[----:B------:R-:W-:Y:S01]  /*5530*/  MOV R100, 0x1 ;  /* 0x0000000100647802 */ /* 0x000fe20000000f00 */
[----:B------:R-:W-:Y:S06]  /*5540*/  BRA `(.L_x_89) ;  /* 0x00000000000c7947 */ /* 0x000fec0003800000 */
.L_x_90:
[----:B------:R-:W1:Y:S01]  /*5550*/  LDCU UR4, c[0x0][0x880] ;  /* 0x00011000ff0477ac */ /* 0x000e620008000800 */
[----:B------:R-:W-:Y:S01]  /*5560*/  HFMA2 R100, -RZ, RZ, 0, 5.9604644775390625e-08 ;  /* 0x00000001ff647431 */ /* 0x000fe200000001ff */
[----:B-1---5:R-:W-:Y:S02]  /*5570*/  MOV R62, UR4 ;  /* 0x00000004003e7c02 */ /* 0x022fe40008000f00 */
.L_x_89:
[----:B-1----:R-:W1:Y:S02]  /*5580*/  LDC.64 R4, c[0x0][0x8b0] ;  /* 0x00022c00ff047b82 */ /* 0x002e640000000a00 */
        /* <DEDUP_REMOVED lines=11> */
[----:B------:R-:W-:Y:S05]  /*5640*/  BRA `(.L_x_91) ;  /* 0x0000000000087947 */ /* 0x000fea0003800000 */
.L_x_92:
[----:B------:R-:W1:Y:S02]  /*5650*/  LDCU UR4, c[0x0][0x8a0] ;  /* 0x00011400ff0477ac */ /* 0x000e640008000800 */
[----:B-1---5:R-:W-:Y:S02]  /*5660*/  MOV R41, UR4 ;  /* 0x0000000400297c02 */ /* 0x022fe40008000f00 */
.L_x_91:
[----:B------:R-:W-:Y:S01]  /*5670*/  UISETP.NE.AND UP0, UPT, UR43, URZ, UPT ;  /* 0x000000ff2b00728c */ /* 0x000fe2000bf05270 */
[----:B------:R-:W-:Y:S01]  /*5680*/  PLOP3.LUT P0, PT, PT, PT, PT, 0x8, 0x80 ;  /* 0x000000000080781c */ /* 0x000fe20003f0e170 */
[----:B------:R-:W-:-:S03]  /*5690*/  IMAD.U32 R0, RZ, RZ, UR40 ;  /* 0x00000028ff007e24 */ /* 0x000fc6000f8e00ff */
[----:B------:R-:W-:-:S04]  /*56a0*/  P2R R130, PR, RZ, 0x1 ;  /* 0x00000001ff827803 */ /* 0x000fc80000000000 */
[----:B------:R-:W-:Y:S05]  /*56b0*/  BRA.U !UP0, `(.L_x_93) ;  /* 0x00000001083c7547 */ /* 0x000fea000b800000 */
[----:B------:R-:W-:-:S04]  /*56c0*/  ISETP.NE.U32.AND P0, PT, R2, RZ, PT ;  /* 0x000000ff0200720c */ /* 0x000fc80003f05070 */
[----:B------:R-:W-:-:S13]  /*56d0*/  ISETP.NE.AND.EX P0, PT, R3, RZ, PT, P0 ;  /* 0x000000ff0300720c */ /* 0x000fda0003f05300 */
[----:B-----5:R-:W-:-:S04]  /*56e0*/  @!P0 FSETP.EQ.AND P1, PT, R62, RZ, PT ;  /* 0x000000ff3e00820b */ /* 0x020fc80003f22000 */
[----:B------:R-:W-:Y:S01]  /*56f0*/  P2R R130, PR, RZ, 0x2 ;  /* 0x00000002ff827803 */ /* 0x000fe20000000000 */
[----:B------:R-:W-:Y:S08]  /*5700*/  @!P0 BRA `(.L_x_93) ;  /* 0x0000000000288947 */ /* 0x000ff00003800000 */
[----:B------:R-:W2:Y:S01]  /*5710*/  LDCU.64 UR4, c[0x0][0x888] ;  /* 0x00011100ff0477ac */ /* 0x000ea20008000a00 */
[----:B------:R-:W-:Y:S02]  /*5720*/  LOP3.LUT P1, RZ, R100, 0xff, RZ, 0xc0, !PT ;  /* 0x000000ff64ff7812 */ /* 0x000fe4000782c0ff */
[----:B------:R-:W-:-:S04]  /*5730*/  FSETP.NEU.AND P0, PT, R62, RZ, PT ;  /* 0x000000ff3e00720b */ /* 0x000fc80003f0d000 */
[----:B------:R-:W-:Y:S02]  /*5740*/  SEL R2, RZ, 0xffffffff, P0 ;  /* 0xffffffffff027807 */ /* 0x000fe40000000000 */
[----:B--2---:R-:W-:-:S04]  /*5750*/  ISETP.NE.U32.AND P2, PT, RZ, UR4, PT ;  /* 0x00000004ff007c0c */ /* 0x004fc8000bf45070 */
[----:B------:R-:W-:-:S04]  /*5760*/  ISETP.NE.AND.EX P2, PT, RZ, UR5, PT, P2 ;  /* 0x00000005ff007c0c */ /* 0x000fc8000bf45320 */
[----:B------:R-:W-:-:S04]  /*5770*/  @!P1 SEL R2, RZ, 0xffffffff, P2 ;  /* 0xffffffffff029807 */ /* 0x000fc80001000000 */
[----:B------:R-:W-:-:S04]  /*5780*/  LOP3.LUT R2, R2, 0x1, RZ, 0xc0, !PT ;  /* 0x0000000102027812 */ /* 0x000fc800078ec0ff */
[----:B------:R-:W-:-:S04]  /*5790*/  ISETP.EQ.U32.AND P0, PT, R2, 0x1, PT ;  /* 0x000000010200780c */ /* 0x000fc80003f02070 */
[----:B------:R-:W-:-:S09]  /*57a0*/  P2R R130, PR, RZ, 0x1 ;  /* 0x00000001ff827803 */ /* 0x000fd20000000000 */
.L_x_93:
[----:B------:R-:W-:Y:S01]  /*57b0*/  ISETP.NE.AND P4, PT, R130, RZ, PT ;  /* 0x000000ff8200720c */ /* 0x000fe20003f85270 */
[----:B------:R-:W2:Y:S01]  /*57c0*/  LDCU.64 UR4, c[0x0][0x888] ;  /* 0x00011100ff0477ac */ /* 0x000ea20008000a00 */
[----:B------:R-:W-:Y:S01]  /*57d0*/  IMAD.MOV.U32 R111, RZ, RZ, 0x1 ;  /* 0x00000001ff6f7424 */ /* 0x000fe200078e00ff */
[----:B------:R-:W-:Y:S01]  /*57e0*/  CS2R R98, SRZ ;  /* 0x0000000000627805 */ /* 0x000fe2000001ff00 */
[----:B------:R-:W-:Y:S01]  /*57f0*/  IMAD.SHL.U32 R105, R23, 0x40, RZ ;  /* 0x0000004017697824 */ /* 0x000fe200078e00ff */
[----:B------:R-:W-:Y:S01]  /*5800*/  CS2R R96, SRZ ;  /* 0x0000000000607805 */ /* 0x000fe2000001ff00 */
[----:B------:R-:W-:Y:S01]  /*5810*/  IMAD.SHL.U32 R104, R22, 0x80, RZ ;  /* 0x0000008016687824 */ /* 0x000fe200078e00ff */
[----:B------:R-:W-:Y:S01]  /*5820*/  CS2R R94, SRZ ;  /* 0x00000000005e7805 */ /* 0x000fe2000001ff00 */
[C---:B------:R-:W-:Y:S01]  /*5830*/  IMAD R37, R39.reuse, 0x40, R40 ;  /* 0x0000004027257824 */ /* 0x040fe200078e0228 */
[----:B------:R-:W-:Y:S01]  /*5840*/  CS2R R92, SRZ ;  /* 0x00000000005c7805 */ /* 0x000fe2000001ff00 */
[----:B------:R-:W-:Y:S01]  /*5850*/  IMAD.MOV.U32 R38, RZ, RZ, RZ ;  /* 0x000000ffff267224 */ /* 0x000fe200078e00ff */
[----:B------:R-:W-:Y:S01]  /*5860*/  CS2R R90, SRZ ;  /* 0x00000000005a7805 */ /* 0x000fe2000001ff00 */
[----:B------:R-:W-:Y:S01]  /*5870*/  IMAD.U32 R110, RZ, RZ, UR37 ;  /* 0x00000025ff6e7e24 */ /* 0x000fe2000f8e00ff */
[----:B------:R-:W-:Y:S01]  /*5880*/  CS2R R88, SRZ ;  /* 0x0000000000587805 */ /* 0x000fe2000001ff00 */
[--C-:B------:R-:W-:Y:S01]  /*5890*/  @!P4 IMAD R2, R0, 0x8, R16.reuse ;  /* 0x000000080002c824 */ /* 0x100fe200078e0210 */
[----:B------:R-:W-:Y:S01]  /*58a0*/  @!P4 SHF.L.U32 R0, R112, 0x1f, RZ ;  /* 0x0000001f7000c819 */ /* 0x000fe200000006ff */
[----:B------:R-:W-:Y:S01]  /*58b0*/  IMAD R16, R39, 0x8, R16 ;  /* 0x0000000827107824 */ /* 0x000fe200078e0210 */
[----:B------:R-:W-:Y:S01]  /*58c0*/  CS2R R86, SRZ ;  /* 0x0000000000567805 */ /* 0x000fe2000001ff00 */
[----:B------:R-:W-:Y:S01]  /*58d0*/  IMAD.U32 R109, RZ, RZ, UR40 ;  /* 0x00000028ff6d7e24 */ /* 0x000fe2000f8e00ff */
[----:B------:R3:W4:Y:S01]  /*58e0*/  @!P4 SYNCS.PHASECHK.TRANS64.TRYWAIT P1, [R2+URZ+0x80], R0 ;  /* 0x000080000200c5a7 */ /* 0x00072200080211ff */
[----:B--2---:R-:W-:-:S02]  /*58f0*/  ISETP.NE.U32.AND P0, PT, RZ, UR4, PT ;  /* 0x00000004ff007c0c */ /* 0x004fc4000bf05070 */
[----:B------:R-:W-:Y:S02]  /*5900*/  CS2R R84, SRZ ;  /* 0x0000000000547805 */ /* 0x000fe4000001ff00 */
[----:B------:R-:W-:Y:S02]  /*5910*/  ISETP.NE.AND.EX P0, PT, RZ, UR5, PT, P0 ;  /* 0x00000005ff007c0c */ /* 0x000fe4000bf05300 */
[----:B---3--:R-:W-:Y:S02]  /*5920*/  SHF.L.U32 R0, R118, 0x1f, RZ ;  /* 0x0000001f76007819 */ /* 0x008fe400000006ff */
[----:B------:R-:W-:Y:S02]  /*5930*/  SEL R2, RZ, 0xffffffff, P0 ;  /* 0xffffffffff027807 */ /* 0x000fe40000000000 */
[----:B------:R-:W2:Y:S01]  /*5940*/  SYNCS.PHASECHK.TRANS64.TRYWAIT P2, [R16+URZ+0xe0], R0 ;  /* 0x0000e000100075a7 */ /* 0x000ea200080411ff */
[----:B------:R-:W-:Y:S02]  /*5950*/  LOP3.LUT P0, R103, R100, 0xff, RZ, 0xc0, !PT ;  /* 0x000000ff64677812 */ /* 0x000fe4000780c0ff */
[----:B----4-:R-:W-:-:S02]  /*5960*/  @!P4 SEL R111, RZ, 0x1, !P1 ;  /* 0x00000001ff6fc807 */ /* 0x010fc40004800000 */
[----:B--2---:R-:W-:Y:S02]  /*5970*/  P2R R129, PR, RZ, 0x4 ;  /* 0x00000004ff817803 */ /* 0x004fe40000000000 */
[----:B-----5:R-:W-:-:S04]  /*5980*/  FSETP.NEU.AND P2, PT, R62, RZ, PT ;  /* 0x000000ff3e00720b */ /* 0x020fc80003f4d000 */
[----:B------:R-:W-:-:S04]  /*5990*/  SEL R0, RZ, 0xffffffff, P2 ;  /* 0xffffffffff007807 */ /* 0x000fc80001000000 */
[----:B------:R-:W-:Y:S02]  /*59a0*/  @P3 SEL R0, R2, R0, !P0 ;  /* 0x0000000002003207 */ /* 0x000fe40004000000 */
[----:B------:R-:W-:Y:S02]  /*59b0*/  PLOP3.LUT P0, PT, PT, PT, PT, 0x80, 0x8 ;  /* 0x000000000008781c */ /* 0x000fe40003f0f070 */
[----:B------:R-:W-:-:S04]  /*59c0*/  LOP3.LUT R0, R0, 0x1, RZ, 0xc0, !PT ;  /* 0x0000000100007812 */ /* 0x000fc800078ec0ff */
[----:B------:R-:W-:-:S04]  /*59d0*/  ISETP.NE.U32.AND P2, PT, R0, 0x1, PT ;  /* 0x000000010000780c */ /* 0x000fc80003f45070 */
[----:B------:R-:W-:Y:S02]  /*59e0*/  P2R R125, PR, RZ, 0x4 ;  /* 0x00000004ff7d7803 */ /* 0x000fe40000000000 */
[----:B------:R-:W-:-:S04]  /*59f0*/  PLOP3.LUT P2, PT, PT, PT, PT, 0x8, 0x80 ;  /* 0x000000000080781c */ /* 0x000fc80003f4e170 */
[----:B------:R-:W-:-:S09]  /*5a00*/  P2R R128, PR, RZ, 0x4 ;  /* 0x00000004ff807803 */ /* 0x000fd20000000000 */
.L_x_206:
[----:B------:R-:W-:Y:S01]  /*5a10*/  ISETP.NE.AND P1, PT, R130, RZ, PT ;  /* 0x000000ff8200720c */ /* 0x000fe20003f25270 */
[----:B------:R-:W-:Y:S05]  /*5a20*/  YIELD ;  /* 0x0000000000007946 */ /* 0x000fea0003800000 */
[----:B------:R-:W-:Y:S01]  /*5a30*/  P2R R127, PR, RZ, 0x1 ;  /* 0x00000001ff7f7803 */ /* 0x000fe20000000000 */
[----:B------:R-:W-:Y:S06]  /*5a40*/  BSSY B1, `(.L_x_94) ;  /* 0x000001d000017945 */ /* 0x000fec0003800000 */
[----:B------:R-:W-:Y:S05]  /*5a50*/  @P1 BRA `(.L_x_95) ;  /* 0x00000000006c1947 */ /* 0x000fea0003800000 */
[----:B------:R-:W-:Y:S01]  /*5a60*/  ISETP.NE.AND P1, PT, R125, RZ, PT ;  /* 0x000000ff7d00720c */ /* 0x000fe20003f25270 */
[----:B------:R-:W-:Y:S01]  /*5a70*/  BSSY B0, `(.L_x_96) ;  /* 0x000000e000007945 */ /* 0x000fe20003800000 */
[----:B------:R-:W-:Y:S11]  /*5a80*/  ISETP.NE.AND P0, PT, R111, RZ, PT ;  /* 0x000000ff6f00720c */ /* 0x000ff60003f05270 */
[----:B------:R-:W-:Y:S05]  /*5a90*/  @P1 LEA R6, R109, R120, 0xd ;  /* 0x000000786d061211 */ /* 0x000fea00078e68ff */
[--C-:B-1----:R-:W-:Y:S02]  /*5aa0*/  @P1 IMAD R5, R122, -0x10, R6.reuse ;  /* 0xfffffff07a051824 */ /* 0x102fe400078e0206 */
[----:B------:R-:W-:Y:S03]  /*5ab0*/  @P1 IMAD R4, R121, -0x10, R6 ;  /* 0xfffffff079041824 */ /* 0x000fe600078e0206 */
[----:B------:R-:W-:Y:S01]  /*5ac0*/  @P1 LEA R3, R119, R5, 0x4 ;  /* 0x0000000577031211 */ /* 0x000fe200078e20ff */
[----:B------:R-:W-:Y:S06]  /*5ad0*/  @P0 BRA `(.L_x_97) ;  /* 0x00000000001c0947 */ /* 0x000fec0003800000 */
[----:B------:R-:W1:Y:S01]  /*5ae0*/  S2UR UR4, SR_CgaCtaId ;  /* 0x00000000000479c3 */ /* 0x000e620000008800 */
[----:B------:R-:W-:Y:S01]  /*5af0*/  UMOV UR5, 0x400 ;  /* 0x0000040000057882 */ /* 0x000fe20000000000 */
[----:B------:R-:W-:Y:S01]  /*5b00*/  SHF.L.U32 R0, R112, 0x1f, RZ ;  /* 0x0000001f70007819 */ /* 0x000fe200000006ff */
[----:B-1----:R-:W-:Y:S06]  /*5b10*/  ULEA UR4, UR4, UR5, 0x18 ;  /* 0x0000000504047291 */ /* 0x002fec000f8ec0ff */
[----:B------:R-:W-:Y:S04]  /*5b20*/  LEA R2, R109, UR4, 0x3 ;  /* 0x000000046d027c11 */ /* 0x000fe8000f8e18ff */
[----:B------:R-:W1:Y:S02]  /*5b30*/  SYNCS.PHASECHK.TRANS64.TRYWAIT P0, [R2+URZ+0x80], R0 ;  /* 0x00008000020075a7 */ /* 0x000e6400080011ff */
[----:B-1----:R-:W-:Y:S05]  /*5b40*/  @!P0 BRA `(.L_x_98) ;  /* 0x0000004c00148947 */ /* 0x002fea0003800000 */
.L_x_97:
[----:B------:R-:W-:Y:S05]  /*5b50*/  BSYNC B0 ;  /* 0x0000000000007941 */ /* 0x000fea0003800000 */
.L_x_96:
[----:B------:R-:W-:Y:S01]  /*5b60*/  ISETP.NE.AND P0, PT, R125, RZ, PT ;  /* 0x000000ff7d00720c */ /* 0x000fe20003f05270 */
[----:B------:R-:W-:Y:S11]  /*5b70*/  VIADD R109, R109, 0x1 ;  /* 0x000000016d6d7836 */ /* 0x000ff60000000000 */
[----:B------:R-:W-:Y:S01]  /*5b80*/  @!UPT UIADD3 URZ, UPT, UPT, URZ, URZ, URZ ;  /* 0x000000fffffff290 */ /* 0x000fe2000fffe0ff */
[----:B------:R2:W3:Y:S04]  /*5b90*/  @P0 LDS.128 R84, [R6] ;  /* 0x0000000006540984 */ /* 0x0004e80000000c00 */
[----:B------:R2:W4:Y:S04]  /*5ba0*/  @P0 LDS.128 R92, [R4+0x20] ;  /* 0x00002000045c0984 */ /* 0x0005280000000c00 */
[----:B------:R2:W2:Y:S04]  /*5bb0*/  @P0 LDS.128 R88, [R5+0x10] ;  /* 0x0000100005580984 */ /* 0x0004a80000000c00 */
[----:B------:R2:W2:Y:S01]  /*5bc0*/  @P0 LDS.128 R96, [R3+0x10] ;  /* 0x0000100003600984 */ /* 0x0004a20000000c00 */
[C---:B------:R-:W-:Y:S04]  /*5bd0*/  ISETP.NE.AND P0, PT, R109.reuse, 0x3, PT ;  /* 0x000000036d00780c */ /* 0x040fe80003f05270 */
[----:B-1----:R-:W-:Y:S02]  /*5be0*/  SEL R0, RZ, 0x1, P0 ;  /* 0x00000001ff007807 */ /* 0x002fe40000000000 */
[----:B------:R-:W-:Y:S02]  /*5bf0*/  SEL R109, R109, RZ, P0 ;  /* 0x000000ff6d6d7207 */ /* 0x000fe40000000000 */
[----:B------:R-:W-:Y:S02]  /*5c00*/  LOP3.LUT R112, R112, R0, RZ, 0x3c, !PT ;  /* 0x0000000070707212 */ /* 0x000fe400078e3cff */
.L_x_95:
[----:B------:R-:W-:Y:S05]  /*5c10*/  BSYNC B1 ;  /* 0x0000000000017941 */ /* 0x000fea0003800000 */
.L_x_94:
[----:B------:R-:W-:Y:S01]  /*5c20*/  ISETP.NE.AND P1, PT, R129, RZ, PT ;  /* 0x000000ff8100720c */ /* 0x000fe20003f25270 */
[----:B------:R-:W5:Y:S01]  /*5c30*/  S2UR UR4, SR_CgaCtaId ;  /* 0x00000000000479c3 */ /* 0x000f620000008800 */
[----:B------:R-:W-:Y:S01]  /*5c40*/  ISETP.NE.AND P0, PT, R128, RZ, PT ;  /* 0x000000ff8000720c */ /* 0x000fe20003f05270 */
[----:B------:R-:W-:Y:S01]  /*5c50*/  IMAD.IADD R2, R37, 0x1, R38 ;  /* 0x0000000125027824 */ /* 0x000fe200078e0226 */
[----:B------:R-:W-:Y:S01]  /*5c60*/  MOV R101, 0x400 ;  /* 0x0000040000657802 */ /* 0x000fe20000000f00 */
[----:B------:R-:W-:Y:S01]  /*5c70*/  BSSY B0, `(.L_x_99) ;  /* 0x000000a000007945 */ /* 0x000fe20003800000 */
[----:B------:R-:W-:Y:S02]  /*5c80*/  PLOP3.LUT P0, PT, P0, P1, PT, 0xf8, 0x8f ;  /* 0x00000000008f781c */ /* 0x000fe40000703f70 */
[----:B--2---:R-:W-:Y:S01]  /*5c90*/  SHF.R.U32.HI R3, RZ, 0x15, R2 ;  /* 0x00000015ff037819 */ /* 0x004fe20000011602 */
[----:B-----5:R-:W-:Y:S05]  /*5ca0*/  IMAD.U32 R102, RZ, RZ, UR4 ;  /* 0x00000004ff667e24 */ /* 0x020fea000f8e00ff */
[----:B------:R-:W-:Y:S05]  /*5cb0*/  LEA R101, R102, R101, 0x18 ;  /* 0x0000006566657211 */ /* 0x000fea00078ec0ff */
[----:B------:R-:W-:Y:S01]  /*5cc0*/  IMAD R131, R39, 0x8, R101 ;  /* 0x0000000827837824 */ /* 0x000fe200078e0265 */
[----:B------:R-:W-:Y:S06]  /*5cd0*/  @P0 BRA `(.L_x_100) ;  /* 0x00000000000c0947 */ /* 0x000fec0003800000 */
[----:B------:R-:W-:Y:S04]  /*5ce0*/  SHF.L.U32 R0, R118, 0x1f, RZ ;  /* 0x0000001f76007819 */ /* 0x000fe800000006ff */
[----:B------:R-:W2:Y:S02]  /*5cf0*/  SYNCS.PHASECHK.TRANS64.TRYWAIT P0, [R131+URZ+0xe0], R0 ;  /* 0x0000e000830075a7 */ /* 0x000ea400080011ff */
[----:B--2---:R-:W-:Y:S05]  /*5d00*/  @!P0 BRA `(.L_x_101) ;  /* 0x0000004800b88947 */ /* 0x004fea0003800000 */
.L_x_100:
[----:B------:R-:W-:Y:S05]  /*5d10*/  BSYNC B0 ;  /* 0x0000000000007941 */ /* 0x000fea0003800000 */
.L_x_99:
[----:B------:R-:W-:Y:S11]  /*5d20*/  LOP3.LUT P0, RZ, R3, 0x3, R124, 0x48, !PT ;  /* 0x0000000303ff7812 */ /* 0x000ff6000780487c */
[----:B------:R-:W-:Y:S02]  /*5d30*/  @!UPT UIADD3 URZ, UPT, UPT, URZ, URZ, URZ ;  /* 0x000000fffffff290 */ /* 0x000fe4000fffe0ff */
[----:B------:R-:W-:Y:S05]  /*5d40*/  @!P0 BRA `(.L_x_102) ;  /* 0x0000000000408947 */ /* 0x000fea0003800000 */
[----:B------:R-:W1:Y:S01]  /*5d50*/  LDCU.64 UR8, c[0x4][0x70] ;  /* 0x01000e00ff0877ac */ /* 0x000e620008000a00 */
[----:B------:R-:W-:Y:S01]  /*5d60*/  MOV R15, 0x0 ;  /* 0x00000000000f7802 */ /* 0x000fe20000000f00 */
[----:B------:R-:W-:Y:S02]  /*5d70*/  HFMA2 R12, -RZ, RZ, 0, 5.9604644775390625e-08 ;  /* 0x00000001ff0c7431 */ /* 0x000fe400000001ff */
[----:B------:R-:W-:Y:S02]  /*5d80*/  IMAD.MOV.U32 R8, RZ, RZ, 0x192 ;  /* 0x00000192ff087424 */ /* 0x000fe400078e00ff */
[----:B------:R-:W-:Y:S01]  /*5d90*/  IMAD.MOV.U32 R13, RZ, RZ, RZ ;  /* 0x000000ffff0d7224 */ /* 0x000fe200078e00ff */
[----:B------:R-:W5:Y:S01]  /*5da0*/  LDCU.64 UR6, c[0x4][0x78] ;  /* 0x01000f00ff0677ac */ /* 0x000f620008000a00 */
[----:B------:R-:W2:Y:S01]  /*5db0*/  LDC.64 R14, c[0x4][R15] ;  /* 0x010000000f0e7b82 */ /* 0x000ea20000000a00 */
[----:B------:R-:W3:Y:S01]  /*5dc0*/  LDCU.64 UR4, c[0x4][0x10] ;  /* 0x01000200ff0477ac */ /* 0x000ee20008000a00 */
[----:B-1----:R-:W-:Y:S01]  /*5dd0*/  MOV R5, UR9 ;  /* 0x0000000900057c02 */ /* 0x002fe20008000f00 */
[----:B------:R-:W-:Y:S01]  /*5de0*/  IMAD.U32 R4, RZ, RZ, UR8 ;  /* 0x00000008ff047e24 */ /* 0x000fe2000f8e00ff */
[----:B-----5:R-:W-:Y:S01]  /*5df0*/  MOV R7, UR7 ;  /* 0x0000000700077c02 */ /* 0x020fe20008000f00 */
[----:B------:R-:W-:Y:S01]  /*5e00*/  IMAD.U32 R6, RZ, RZ, UR6 ;  /* 0x00000006ff067e24 */ /* 0x000fe2000f8e00ff */
[----:B---3--:R-:W-:Y:S01]  /*5e10*/  MOV R11, UR5 ;  /* 0x00000005000b7c02 */ /* 0x008fe20008000f00 */
[----:B------:R-:W-:Y:S02]  /*5e20*/  IMAD.U32 R10, RZ, RZ, UR4 ;  /* 0x00000004ff0a7e24 */ /* 0x000fe4000f8e00ff */
[----:B------:R-:W-:Y:S07]  /*5e30*/  LEPC R20, `(.L_x_102) ;  /* 0x000000001014794e */ /* 0x000fee0000000000 */
[----:B--2-4-:R-:W-:Y:S05]  /*5e40*/  CALL.ABS.NOINC R14 ;  /* 0x000000000e007343 */ /* 0x014fea0003c00000 */
.L_x_102:
[----:B------:R-:W-:Y:S05]  /*5e50*/  WARPSYNC.ALL ;  /* 0x0000000000007948 */ /* 0x000fea0003800000 */
[----:B------:R-:W-:Y:S01]  /*5e60*/  R2UR UR4, R2 ;  /* 0x00000000020472ca */ /* 0x000fe200000e0000 */
[--C-:B---3--:R-:W-:Y:S01]  /*5e70*/  HADD2.F32 R42, -RZ, R84.reuse.H0_H0 ;  /* 0x20000054ff2a7230 */ /* 0x108fe20000004100 */
[----:B------:R-:W-:Y:S01]  /*5e80*/  MOV R61, 0x3bbb989d ;  /* 0x3bbb989d003d7802 */ /* 0x000fe20000000f00 */
[----:B------:R-:W-:Y:S01]  /*5e90*/  HADD2.F32 R43, -RZ, R84.H1_H1 ;  /* 0x30000054ff2b7230 */ /* 0x000fe20000004100 */
[----:B------:R-:W-:Y:S01]  /*5ea0*/  ISETP.NE.AND P6, PT, R128, RZ, PT ;  /* 0x000000ff8000720c */ /* 0x000fe20003fc5270 */
[--C-:B------:R-:W-:Y:S01]  /*5eb0*/  HADD2.F32 R44, -RZ, R85.reuse.H0_H0 ;  /* 0x20000055ff2c7230 */ /* 0x100fe20000004100 */
[----:B------:R-:W-:Y:S07]  /*5ec0*/  BSSY.RECONVERGENT B1, `(.L_x_103) ;  /* 0x0000176000017945 */ /* 0x000fee0003800200 */
[----:B-1----:R-:W1:Y:S04]  /*5ed0*/  LDTM.x32 R4, tmem[UR4] ;  /* 0x00000004000479ee */ /* 0x002e6800082c0000 */
[----:B------:R-:W-:Y:S01]  /*5ee0*/  @P6 NOP ;  /* 0x0000000000006918 */ /* 0x000fe20000000000 */
[----:B--2---:R-:W-:Y:S04]  /*5ef0*/  @P6 IADD3 R131, PT, PT, R131, 0x100, RZ ;  /* 0x0000010083836810 */ /* 0x004fe80007ffe0ff */
[----:B------:R-:W-:Y:S04]  /*5f00*/  @P6 PRMT R131, R102, 0x654, R131 ;  /* 0x0000065466836816 */ /* 0x000fe80000000083 */
[----:B-1----:R1:W-:Y:S01]  /*5f10*/  @P6 SYNCS.ARRIVE.TRANS64.RED.A1T0 RZ, [R131+URZ], RZ ;  /* 0x000000ff83ff69a7 */ /* 0x0023e200081004ff */
[C---:B------:R-:W-:Y:S01]  /*5f20*/  FMUL R0, R41.reuse, R4 ;  /* 0x0000000429007220 */ /* 0x040fe20000400000 */
        /* <DEDUP_REMOVED lines=18> */
[----:B------:R-:W-:Y:S02]  /*6050*/  HADD2.F32 R32, -RZ, R85.H1_H1 ;  /* 0x30000055ff207230 */ /* 0x000fe40000004100 */
[C---:B------:R-:W-:Y:S01]  /*6060*/  FMUL R7, R41.reuse, R7 ;  /* 0x0000000729077220 */ /* 0x040fe20000400000 */
[C---:B------:R-:W-:Y:S01]  /*6070*/  FMUL R18, R41.reuse, R22 ;  /* 0x0000001629127220 */ /* 0x040fe20000400000 */
[C---:B------:R-:W-:Y:S01]  /*6080*/  FMUL R29, R41.reuse, R33 ;  /* 0x00000021291d7220 */ /* 0x040fe20000400000 */
[C---:B------:R-:W-:Y:S01]  /*6090*/  FMUL R22, R41.reuse, R26 ;  /* 0x0000001a29167220 */ /* 0x040fe20000400000 */
[C---:B------:R-:W-:Y:S01]  /*60a0*/  FFMA R0, R62.reuse, R42, R0 ;  /* 0x0000002a3e007223 */ /* 0x040fe20000000000 */
[--C-:B------:R-:W-:Y:S02]  /*60b0*/  HADD2.F32 R33, -RZ, R86.reuse.H0_H0 ;  /* 0x20000056ff217230 */ /* 0x100fe40000004100 */
[C---:B------:R-:W-:Y:S01]  /*60c0*/  FMUL R26, R41.reuse, R30 ;  /* 0x0000001e291a7220 */ /* 0x040fe20000400000 */
[C---:B------:R-:W-:Y:S01]  /*60d0*/  FFMA R2, R62.reuse, R43, R2 ;  /* 0x0000002b3e027223 */ /* 0x040fe20000000002 */
[C---:B------:R-:W-:Y:S01]  /*60e0*/  FMUL R30, R41.reuse, R34 ;  /* 0x00000022291e7220 */ /* 0x040fe20000400000 */
[C---:B------:R-:W-:Y:S01]  /*60f0*/  FFMA R3, R62.reuse, R44, R3 ;  /* 0x0000002c3e037223 */ /* 0x040fe20000000003 */
[----:B------:R-:W-:Y:S02]  /*6100*/  HADD2.F32 R34, -RZ, R86.H1_H1 ;  /* 0x30000056ff227230 */ /* 0x000fe40000004100 */
[C---:B------:R-:W-:Y:S01]  /*6110*/  FFMA R7, R62.reuse, R32, R7 ;  /* 0x000000203e077223 */ /* 0x040fe20000000007 */
[--C-:B------:R-:W-:Y:S02]  /*6120*/  HADD2.F32 R32, -RZ, R87.reuse.H0_H0 ;  /* 0x20000057ff207230 */ /* 0x100fe40000004100 */
[C---:B------:R-:W-:Y:S01]  /*6130*/  FFMA R4, R62.reuse, R33, R4 ;  /* 0x000000213e047223 */ /* 0x040fe20000000004 */
[----:B------:R-:W-:Y:S02]  /*6140*/  HADD2.F32 R42, -RZ, R87.H1_H1 ;  /* 0x30000057ff2a7230 */ /* 0x000fe40000004100 */
[C---:B------:R-:W-:Y:S01]  /*6150*/  FMUL R11, R41.reuse, R11 ;  /* 0x0000000b290b7220 */ /* 0x040fe20000400000 */
[--C-:B------:R-:W-:Y:S02]  /*6160*/  HADD2.F32 R33, -RZ, R88.reuse.H0_H0 ;  /* 0x20000058ff217230 */ /* 0x100fe40000004100 */
[C---:B------:R-:W-:Y:S01]  /*6170*/  FFMA R5, R62.reuse, R34, R5 ;  /* 0x000000223e057223 */ /* 0x040fe20000000005 */
[C---:B------:R-:W-:Y:S01]  /*6180*/  FFMA R6, R62.reuse, R32, R6 ;  /* 0x000000203e067223 */ /* 0x040fe20000000006 */
[C---:B------:R-:W-:Y:S01]  /*6190*/  FFMA R11, R62.reuse, R42, R11 ;  /* 0x0000002a3e0b7223 */ /* 0x040fe2000000000b */
[----:B------:R-:W-:Y:S02]  /*61a0*/  HADD2.F32 R32, -RZ, R88.H1_H1 ;  /* 0x30000058ff207230 */ /* 0x000fe40000004100 */
[C---:B------:R-:W-:Y:S01]  /*61b0*/  FFMA R8, R62.reuse, R33, R8 ;  /* 0x000000213e087223 */ /* 0x040fe20000000008 */
[--C-:B------:R-:W-:Y:S02]  /*61c0*/  HADD2.F32 R34, -RZ, R89.reuse.H0_H0 ;  /* 0x20000059ff227230 */ /* 0x100fe40000004100 */
[C---:B------:R-:W-:Y:S01]  /*61d0*/  FMUL R15, R41.reuse, R15 ;  /* 0x0000000f290f7220 */ /* 0x040fe20000400000 */
[----:B------:R-:W-:Y:S02]  /*61e0*/  HADD2.F32 R33, -RZ, R89.H1_H1 ;  /* 0x30000059ff217230 */ /* 0x000fe40000004100 */
[C---:B------:R-:W-:Y:S01]  /*61f0*/  FFMA R9, R62.reuse, R32, R9 ;  /* 0x000000203e097223 */ /* 0x040fe20000000009 */
[--C-:B------:R-:W-:Y:S02]  /*6200*/  HADD2.F32 R42, -RZ, R90.reuse.H0_H0 ;  /* 0x2000005aff2a7230 */ /* 0x100fe40000004100 */
[C---:B------:R-:W-:Y:S01]  /*6210*/  FFMA R10, R62.reuse, R34, R10 ;  /* 0x000000223e0a7223 */ /* 0x040fe2000000000a */
[----:B------:R-:W-:Y:S02]  /*6220*/  HADD2.F32 R32, -RZ, R90.H1_H1 ;  /* 0x3000005aff207230 */ /* 0x000fe40000004100 */
[C---:B------:R-:W-:Y:S01]  /*6230*/  FFMA R15, R62.reuse, R33, R15 ;  /* 0x000000213e0f7223 */ /* 0x040fe2000000000f */
[--C-:B------:R-:W-:Y:S02]  /*6240*/  HADD2.F32 R33, -RZ, R91.reuse.H0_H0 ;  /* 0x2000005bff217230 */ /* 0x100fe40000004100 */
[C---:B------:R-:W-:Y:S01]  /*6250*/  FFMA R12, R62.reuse, R42, R12 ;  /* 0x0000002a3e0c7223 */ /* 0x040fe2000000000c */
[----:B------:R-:W-:Y:S02]  /*6260*/  HADD2.F32 R34, -RZ, R91.H1_H1 ;  /* 0x3000005bff227230 */ /* 0x000fe40000004100 */
[C---:B------:R-:W-:Y:S01]  /*6270*/  FFMA R13, R62.reuse, R32, R13 ;  /* 0x000000203e0d7223 */ /* 0x040fe2000000000d */
[C---:B------:R-:W-:Y:S01]  /*6280*/  FMUL R19, R41.reuse, R19 ;  /* 0x0000001329137220 */ /* 0x040fe20000400000 */
[--C-:B----4-:R-:W-:Y:S02]  /*6290*/  HADD2.F32 R32, -RZ, R92.reuse.H0_H0 ;  /* 0x2000005cff207230 */ /* 0x110fe40000004100 */
        /* <DEDUP_REMOVED lines=8> */
[--C-:B------:R-:W-:Y:S02]  /*6320*/  HADD2.F32 R34, -RZ, R94.reuse.H0_H0 ;  /* 0x2000005eff227230 */ /* 0x100fe40000004100 */
[C---:B------:R-:W-:Y:S01]  /*6330*/  FFMA R18, R62.reuse, R33, R18 ;  /* 0x000000213e127223 */ /* 0x040fe20000000012 */
[----:B------:R-:W-:Y:S02]  /*6340*/  HADD2.F32 R33, -RZ, R94.H1_H1 ;  /* 0x3000005eff217230 */ /* 0x000fe40000004100 */
[C---:B------:R-:W-:Y:S01]  /*6350*/  FFMA R23, R62.reuse, R32, R23 ;  /* 0x000000203e177223 */ /* 0x040fe20000000017 */
[--C-:B------:R-:W-:Y:S02]  /*6360*/  HADD2.F32 R42, -RZ, R95.reuse.H0_H0 ;  /* 0x2000005fff2a7230 */ /* 0x100fe40000004100 */
[C---:B------:R-:W-:Y:S01]  /*6370*/  FFMA R20, R62.reuse, R34, R20 ;  /* 0x000000223e147223 */ /* 0x040fe20000000014 */
[----:B------:R-:W-:Y:S02]  /*6380*/  HADD2.F32 R32, -RZ, R95.H1_H1 ;  /* 0x3000005fff207230 */ /* 0x000fe40000004100 */
[C---:B------:R-:W-:Y:S01]  /*6390*/  FMUL R27, R41.reuse, R27 ;  /* 0x0000001b291b7220 */ /* 0x040fe20000400000 */
        /* <DEDUP_REMOVED lines=16> */
[----:B------:R-:W-:Y:S02]  /*64a0*/  HFMA2 R33, -RZ, RZ, 3.7421875, 0 ;  /* 0x437c0000ff217431 */ /* 0x000fe400000001ff */
[----:B------:R-:W-:Y:S02]  /*64b0*/  HADD2.F32 R42, -RZ, R99.H1_H1 ;  /* 0x30000063ff2a7230 */ /* 0x000fe40000004100 */
[----:B------:R-:W-:Y:S01]  /*64c0*/  FMUL R35, R41, R35 ;  /* 0x0000002329237220 */ /* 0x000fe20000400000 */
[C---:B------:R-:W-:Y:S01]  /*64d0*/  FFMA R29, R62.reuse, R32, R29 ;  /* 0x000000203e1d7223 */ /* 0x040fe2000000001d */
[C---:B------:R-:W-:Y:S02]  /*64e0*/  FFMA R30, R62.reuse, R34, R30 ;  /* 0x000000223e1e7223 */ /* 0x040fe4000000001e */
[----:B------:R-:W-:Y:S01]  /*64f0*/  FFMA R35, R62, R42, R35 ;  /* 0x0000002a3e237223 */ /* 0x000fe20000000023 */
[----:B------:R-:W-:Y:S04]  /*6500*/  FFMA.SAT R34, R0, -R61, 0.5 ;  /* 0x3f00000000227423 */ /* 0x000fe8000000283d */
[----:B------:R-:W-:Y:S04]  /*6510*/  FFMA.RM R34, R34, R33, 12582913 ;  /* 0x4b40000122227423 */ /* 0x000fe80000004021 */
[----:B------:R-:W-:Y:S04]  /*6520*/  FADD R32, R34, -12583039 ;  /* 0xcb40007f22207421 */ /* 0x000fe80000000000 */
[C---:B------:R-:W-:Y:S04]  /*6530*/  FFMA R32, R0.reuse, -1.4426950216293334961, -R32 ;  /* 0xbfb8aa3b00207823 */ /* 0x040fe80000000820 */
[----:B------:R-:W-:Y:S01]  /*6540*/  FFMA R32, R0, -1.925963033500011079e-08, R32 ;  /* 0xb2a5706000207823 */ /* 0x000fe20000000020 */
[----:B------:R-:W-:Y:S03]  /*6550*/  FFMA.SAT R0, R2, -R61, 0.5 ;  /* 0x3f00000002007423 */ /* 0x000fe6000000283d */
[----:B------:R2:W3:Y:S01]  /*6560*/  MUFU.EX2 R63, R32 ;  /* 0x00000020003f7308 */ /* 0x0004e20000000800 */
[----:B------:R-:W-:Y:S04]  /*6570*/  FFMA.RM R42, R0, R33, 12582913 ;  /* 0x4b400001002a7423 */ /* 0x000fe80000004021 */
[----:B------:R-:W-:Y:S04]  /*6580*/  FADD R0, R42, -12583039 ;  /* 0xcb40007f2a007421 */ /* 0x000fe80000000000 */
[C---:B------:R-:W-:Y:S04]  /*6590*/  FFMA R0, R2.reuse, -1.4426950216293334961, -R0 ;  /* 0xbfb8aa3b02007823 */ /* 0x040fe80000000800 */
[----:B------:R-:W-:Y:S01]  /*65a0*/  FFMA R0, R2, -1.925963033500011079e-08, R0 ;  /* 0xb2a5706002007823 */ /* 0x000fe20000000000 */
[----:B------:R-:W-:Y:S03]  /*65b0*/  FFMA.SAT R2, R3, -R61, 0.5 ;  /* 0x3f00000003027423 */ /* 0x000fe6000000283d */
[----:B------:R4:W5:Y:S01]  /*65c0*/  MUFU.EX2 R64, R0 ;  /* 0x0000000000407308 */ /* 0x0009620000000800 */
[----:B------:R-:W-:Y:S04]  /*65d0*/  FFMA.RM R43, R2, R33, 12582913 ;  /* 0x4b400001022b7423 */ /* 0x000fe80000004021 */
[----:B------:R-:W-:Y:S04]  /*65e0*/  FADD R2, R43, -12583039 ;  /* 0xcb40007f2b027421 */ /* 0x000fe80000000000 */
[C---:B------:R-:W-:Y:S04]  /*65f0*/  FFMA R2, R3.reuse, -1.4426950216293334961, -R2 ;  /* 0xbfb8aa3b03027823 */ /* 0x040fe80000000802 */
[----:B------:R-:W-:Y:S01]  /*6600*/  FFMA R2, R3, -1.925963033500011079e-08, R2 ;  /* 0xb2a5706003027823 */ /* 0x000fe20000000002 */
[----:B------:R-:W-:Y:S03]  /*6610*/  FFMA.SAT R3, R7, -R61, 0.5 ;  /* 0x3f00000007037423 */ /* 0x000fe6000000283d */
[----:B------:R-:W1:Y:S01]  /*6620*/  MUFU.EX2 R65, R2 ;  /* 0x0000000200417308 */ /* 0x000e620000000800 */
[----:B------:R-:W-:Y:S04]  /*6630*/  FFMA.RM R44, R3, R33, 12582913 ;  /* 0x4b400001032c7423 */ /* 0x000fe80000004021 */
[----:B------:R-:W-:Y:S04]  /*6640*/  FADD R3, R44, -12583039 ;  /* 0xcb40007f2c037421 */ /* 0x000fe80000000000 */
[C---:B------:R-:W-:Y:S04]  /*6650*/  FFMA R3, R7.reuse, -1.4426950216293334961, -R3 ;  /* 0xbfb8aa3b07037823 */ /* 0x040fe80000000803 */
[----:B------:R-:W-:Y:S01]  /*6660*/  FFMA R3, R7, -1.925963033500011079e-08, R3 ;  /* 0xb2a5706007037823 */ /* 0x000fe20000000003 */
[C---:B------:R-:W-:Y:S03]  /*6670*/  FFMA.SAT R7, R4.reuse, -R61, 0.5 ;  /* 0x3f00000004077423 */ /* 0x040fe6000000283d */
        /* <DEDUP_REMOVED lines=29> */
[C---:B------:R-:W-:Y:S04]  /*6850*/  FFMA.SAT R8, R9.reuse, -R61, 0.5 ;  /* 0x3f00000009087423 */ /* 0x040fe8000000283d */
[----:B------:R-:W-:Y:S04]  /*6860*/  FFMA.RM R50, R8, R33, 12582913 ;  /* 0x4b40000108327423 */ /* 0x000fe80000004021 */
[----:B------:R-:W-:Y:S04]  /*6870*/  FADD R8, R50, -12583039 ;  /* 0xcb40007f32087421 */ /* 0x000fe80000000000 */
[C---:B------:R-:W-:Y:S04]  /*6880*/  FFMA R8, R9.reuse, -1.4426950216293334961, -R8 ;  /* 0xbfb8aa3b09087823 */ /* 0x040fe80000000808 */
[----:B------:R-:W-:Y:S01]  /*6890*/  FFMA R8, R9, -1.925963033500011079e-08, R8 ;  /* 0xb2a5706009087823 */ /* 0x000fe20000000008 */
[C---:B------:R-:W-:Y:S03]  /*68a0*/  FFMA.SAT R9, R10.reuse, -R61, 0.5 ;  /* 0x3f0000000a097423 */ /* 0x040fe6000000283d */
[----:B------:R-:W-:Y:S01]  /*68b0*/  MUFU.EX2 R71, R8 ;  /* 0x0000000800477308 */ /* 0x000fe20000000800 */
        /* <DEDUP_REMOVED lines=55> */
[----:B------:R-:W-:Y:S03]  /*6c30*/  FFMA.SAT R23, R20, -R61, 0.5 ;  /* 0x3f00000014177423 */ /* 0x000fe6000000283d */
[----:B------:R3:W-:Y:S01]  /*6c40*/  MUFU.EX2 R78, R18 ;  /* 0x00000012004e7308 */ /* 0x0007e20000000800 */
[----:B--2---:R-:W-:Y:S04]  /*6c50*/  FFMA.RM R32, R23, R33, 12582913 ;  /* 0x4b40000117207423 */ /* 0x004fe80000004021 */
[----:B------:R-:W-:Y:S04]  /*6c60*/  FADD R23, R32, -12583039 ;  /* 0xcb40007f20177421 */ /* 0x000fe80000000000 */
[C---:B------:R-:W-:Y:S04]  /*6c70*/  FFMA R23, R20.reuse, -1.4426950216293334961, -R23 ;  /* 0xbfb8aa3b14177823 */ /* 0x040fe80000000817 */
[----:B------:R-:W-:Y:S01]  /*6c80*/  FFMA R23, R20, -1.925963033500011079e-08, R23 ;  /* 0xb2a5706014177823 */ /* 0x000fe20000000017 */
[----:B----4-:R-:W-:Y:S03]  /*6c90*/  FFMA.SAT R0, R21, -R61, 0.5 ;  /* 0x3f00000015007423 */ /* 0x010fe6000000283d */
[----:B------:R2:W-:Y:S01]  /*6ca0*/  MUFU.EX2 R79, R23 ;  /* 0x00000017004f7308 */ /* 0x0005e20000000800 */
[----:B------:R-:W-:Y:S01]  /*6cb0*/  FFMA.RM R20, R0, R33, 12582913 ;  /* 0x4b40000100147423 */ /* 0x000fe20000004021 */
[----:B---3--:R-:W-:Y:S03]  /*6cc0*/  @P6 IADD3 R18, PT, PT, R39, 0x1, RZ ;  /* 0x0000000127126810 */ /* 0x008fe60007ffe0ff */
[----:B------:R-:W-:Y:S01]  /*6cd0*/  FADD R0, R20, -12583039 ;  /* 0xcb40007f14007421 */ /* 0x000fe20000000000 */
[C---:B------:R-:W-:Y:S03]  /*6ce0*/  @P6 ISETP.NE.AND P0, PT, R18.reuse, 0x4, PT ;  /* 0x000000041200680c */ /* 0x040fe60003f05270 */
[C---:B------:R-:W-:Y:S01]  /*6cf0*/  FFMA R0, R21.reuse, -1.4426950216293334961, -R0 ;  /* 0xbfb8aa3b15007823 */ /* 0x040fe20000000800 */
[----:B------:R-:W-:Y:S02]  /*6d00*/  @P6 SEL R39, R18, RZ, P0 ;  /* 0x000000ff12276207 */ /* 0x000fe40000000000 */
[----:B------:R-:W-:Y:S01]  /*6d10*/  SHF.L.U32 R18, R44, 0x17, RZ ;  /* 0x000000172c127819 */ /* 0x000fe200000006ff */
[----:B------:R-:W-:Y:S01]  /*6d20*/  FFMA R0, R21, -1.925963033500011079e-08, R0 ;  /* 0xb2a5706015007823 */ /* 0x000fe20000000000 */
[----:B------:R-:W-:Y:S03]  /*6d30*/  FFMA.SAT R2, R22, -R61, 0.5 ;  /* 0x3f00000016027423 */ /* 0x000fe6000000283d */
[----:B------:R-:W-:Y:S01]  /*6d40*/  MUFU.EX2 R80, R0 ;  /* 0x0000000000507308 */ /* 0x000fe20000000800 */
[----:B------:R-:W-:Y:S01]  /*6d50*/  FFMA.RM R21, R2, R33, 12582913 ;  /* 0x4b40000102157423 */ /* 0x000fe20000004021 */
[----:B--2---:R-:W-:Y:S03]  /*6d60*/  SHF.L.U32 R23, R48, 0x17, RZ ;  /* 0x0000001730177819 */ /* 0x004fe600000006ff */
[----:B------:R-:W-:Y:S04]  /*6d70*/  FADD R2, R21, -12583039 ;  /* 0xcb40007f15027421 */ /* 0x000fe80000000000 */
[C---:B------:R-:W-:Y:S04]  /*6d80*/  FFMA R2, R22.reuse, -1.4426950216293334961, -R2 ;  /* 0xbfb8aa3b16027823 */ /* 0x040fe80000000802 */
[----:B------:R-:W-:Y:S01]  /*6d90*/  FFMA R2, R22, -1.925963033500011079e-08, R2 ;  /* 0xb2a5706016027823 */ /* 0x000fe20000000002 */
[----:B------:R-:W-:Y:S03]  /*6da0*/  FFMA.SAT R3, R27, -R61, 0.5 ;  /* 0x3f0000001b037423 */ /* 0x000fe6000000283d */
[----:B------:R-:W-:Y:S01]  /*6db0*/  MUFU.EX2 R81, R2 ;  /* 0x0000000200517308 */ /* 0x000fe20000000800 */
[----:B------:R-:W-:Y:S04]  /*6dc0*/  FFMA.RM R22, R3, R33, 12582913 ;  /* 0x4b40000103167423 */ /* 0x000fe80000004021 */
[----:B------:R-:W-:Y:S04]  /*6dd0*/  FADD R3, R22, -12583039 ;  /* 0xcb40007f16037421 */ /* 0x000fe80000000000 */
[C---:B------:R-:W-:Y:S04]  /*6de0*/  FFMA R3, R27.reuse, -1.4426950216293334961, -R3 ;  /* 0xbfb8aa3b1b037823 */ /* 0x040fe80000000803 */
[----:B------:R-:W-:Y:S01]  /*6df0*/  FFMA R3, R27, -1.925963033500011079e-08, R3 ;  /* 0xb2a570601b037823 */ /* 0x000fe20000000003 */
[----:B------:R-:W-:Y:S01]  /*6e00*/  FFMA.SAT R4, R24, -R61, 0.5 ;  /* 0x3f00000018047423 */ /* 0x000fe2000000283d */
[----:B------:R2:W3:Y:S03]  /*6e10*/  MUFU.EX2 R27, R11 ;  /* 0x0000000b001b7308 */ /* 0x0004e60000000800 */
[----:B--2---:R-:W-:Y:S04]  /*6e20*/  FFMA.RM R11, R4, R33, 12582913 ;  /* 0x4b400001040b7423 */ /* 0x004fe80000004021 */
[C---:B------:R-:W-:Y:S01]  /*6e30*/  FADD R4, R11.reuse, -12583039 ;  /* 0xcb40007f0b047421 */ /* 0x040fe20000000000 */
[----:B------:R-:W-:Y:S03]  /*6e40*/  SHF.L.U32 R11, R11, 0x17, RZ ;  /* 0x000000170b0b7819 */ /* 0x000fe600000006ff */
[C---:B------:R-:W-:Y:S04]  /*6e50*/  FFMA R4, R24.reuse, -1.4426950216293334961, -R4 ;  /* 0xbfb8aa3b18047823 */ /* 0x040fe80000000804 */
[----:B------:R-:W-:Y:S01]  /*6e60*/  FFMA R4, R24, -1.925963033500011079e-08, R4 ;  /* 0xb2a5706018047823 */ /* 0x000fe20000000004 */
[----:B------:R-:W-:Y:S04]  /*6e70*/  FFMA.SAT R5, R25, -R61, 0.5 ;  /* 0x3f00000019057423 */ /* 0x000fe8000000283d */
[----:B------:R-:W-:Y:S04]  /*6e80*/  FFMA.RM R24, R5, R33, 12582913 ;  /* 0x4b40000105187423 */ /* 0x000fe80000004021 */
[----:B------:R-:W-:Y:S04]  /*6e90*/  FADD R5, R24, -12583039 ;  /* 0xcb40007f18057421 */ /* 0x000fe80000000000 */
[C---:B------:R-:W-:Y:S04]  /*6ea0*/  FFMA R5, R25.reuse, -1.4426950216293334961, -R5 ;  /* 0xbfb8aa3b19057823 */ /* 0x040fe80000000805 */
[----:B------:R-:W-:Y:S01]  /*6eb0*/  FFMA R5, R25, -1.925963033500011079e-08, R5 ;  /* 0xb2a5706019057823 */ /* 0x000fe20000000005 */
[----:B------:R-:W-:Y:S01]  /*6ec0*/  FFMA.SAT R6, R26, -R61, 0.5 ;  /* 0x3f0000001a067423 */ /* 0x000fe2000000283d */
[----:B------:R2:W4:Y:S03]  /*6ed0*/  MUFU.EX2 R25, R15 ;  /* 0x0000000f00197308 */ /* 0x0005260000000800 */
[----:B--2---:R-:W-:Y:S04]  /*6ee0*/  FFMA.RM R15, R6, R33, 12582913 ;  /* 0x4b400001060f7423 */ /* 0x004fe80000004021 */
[----:B------:R-:W-:Y:S04]  /*6ef0*/  FADD R6, R15, -12583039 ;  /* 0xcb40007f0f067421 */ /* 0x000fe80000000000 */
        /* <DEDUP_REMOVED lines=9> */
[----:B------:R-:W-:Y:S04]  /*6f90*/  FFMA.RM R13, R8, R33, 12582913 ;  /* 0x4b400001080d7423 */ /* 0x000fe80000004021 */
[----:B------:R-:W-:Y:S04]  /*6fa0*/  FADD R8, R13, -12583039 ;  /* 0xcb40007f0d087421 */ /* 0x000fe80000000000 */
[C---:B------:R-:W-:Y:S04]  /*6fb0*/  FFMA R8, R28.reuse, -1.4426950216293334961, -R8 ;  /* 0xbfb8aa3b1c087823 */ /* 0x040fe80000000808 */
[----:B------:R-:W-:Y:S01]  /*6fc0*/  FFMA R8, R28, -1.925963033500011079e-08, R8 ;  /* 0xb2a570601c087823 */ /* 0x000fe20000000008 */
[----:B------:R-:W-:Y:S01]  /*6fd0*/  FFMA.SAT R9, R29, -R61, 0.5 ;  /* 0x3f0000001d097423 */ /* 0x000fe2000000283d */
[----:B------:R5:W4:Y:S01]  /*6fe0*/  MUFU.EX2 R28, R17 ;  /* 0x00000011001c7308 */ /* 0x000b220000000800 */
[----:B--2---:R-:W-:Y:S02]  /*6ff0*/  @P6 SEL R19, RZ, 0x1, P0 ;  /* 0x00000001ff136807 */ /* 0x004fe40000000000 */
[----:B------:R-:W-:Y:S02]  /*7000*/  FFMA.RM R14, R9, R33, 12582913 ;  /* 0x4b400001090e7423 */ /* 0x000fe40000004021 */
[----:B------:R-:W-:Y:S02]  /*7010*/  @P6 LOP3.LUT R118, R118, R19, RZ, 0x3c, !PT ;  /* 0x0000001376766212 */ /* 0x000fe400078e3cff */
[----:B------:R-:W-:Y:S04]  /*7020*/  FADD R9, R14, -12583039 ;  /* 0xcb40007f0e097421 */ /* 0x000fe80000000000 */
[C---:B------:R-:W-:Y:S04]  /*7030*/  FFMA R9, R29.reuse, -1.4426950216293334961, -R9 ;  /* 0xbfb8aa3b1d097823 */ /* 0x040fe80000000809 */
[----:B------:R-:W-:Y:S01]  /*7040*/  FFMA R9, R29, -1.925963033500011079e-08, R9 ;  /* 0xb2a570601d097823 */ /* 0x000fe20000000009 */
[----:B------:R-:W-:Y:S01]  /*7050*/  FFMA.SAT R10, R30, -R61, 0.5 ;  /* 0x3f0000001e0a7423 */ /* 0x000fe2000000283d */
[----:B-----5:R-:W-:Y:S02]  /*7060*/  SHF.L.U32 R17, R34, 0x17, RZ ;  /* 0x0000001722117819 */ /* 0x020fe400000006ff */
[----:B------:R-:W-:Y:S01]  /*7070*/  MUFU.EX2 R34, R5 ;  /* 0x0000000500227308 */ /* 0x000fe20000000800 */
[----:B------:R-:W-:Y:S04]  /*7080*/  FFMA.RM R16, R10, R33, 12582913 ;  /* 0x4b4000010a107423 */ /* 0x000fe80000004021 */
[----:B------:R-:W-:Y:S04]  /*7090*/  FADD R10, R16, -12583039 ;  /* 0xcb40007f100a7421 */ /* 0x000fe80000000000 */
[C---:B------:R-:W-:Y:S04]  /*70a0*/  FFMA R10, R30.reuse, -1.4426950216293334961, -R10 ;  /* 0xbfb8aa3b1e0a7823 */ /* 0x040fe8000000080a */
[----:B------:R-:W-:Y:S01]  /*70b0*/  FFMA R10, R30, -1.925963033500011079e-08, R10 ;  /* 0xb2a570601e0a7823 */ /* 0x000fe2000000000a */
[C---:B------:R-:W-:Y:S04]  /*70c0*/  FFMA.SAT R0, R35.reuse, -R61, 0.5 ;  /* 0x3f00000023007423 */ /* 0x040fe8000000283d */
[----:B------:R-:W-:Y:S01]  /*70d0*/  FFMA.RM R2, R0, R33, 12582913 ;  /* 0x4b40000100027423 */ /* 0x000fe20000004021 */
[----:B------:R-:W-:Y:S03]  /*70e0*/  MUFU.EX2 R10, R10 ;  /* 0x0000000a000a7308 */ /* 0x000fe60000000800 */
[C---:B------:R-:W-:Y:S01]  /*70f0*/  FADD R0, R2.reuse, -12583039 ;  /* 0xcb40007f02007421 */ /* 0x040fe20000000000 */
[----:B------:R-:W-:Y:S03]  /*7100*/  SHF.L.U32 R2, R2, 0x17, RZ ;  /* 0x0000001702027819 */ /* 0x000fe600000006ff */
[C---:B------:R-:W-:Y:S03]  /*7110*/  FFMA R0, R35.reuse, -1.4426950216293334961, -R0 ;  /* 0xbfb8aa3b23007823 */ /* 0x040fe60000000800 */
[----:B------:R2:W5:Y:S01]  /*7120*/  MUFU.EX2 R33, R3 ;  /* 0x0000000300217308 */ /* 0x0005620000000800 */
[----:B------:R-:W-:Y:S09]  /*7130*/  FFMA R0, R35, -1.925963033500011079e-08, R0 ;  /* 0xb2a5706023007823 */ /* 0x000ff20000000000 */
[----:B------:R1:W5:Y:S01]  /*7140*/  MUFU.EX2 R35, R4 ;  /* 0x0000000400237308 */ /* 0x0003620000000800 */
[----:B--2---:R-:W-:Y:S01]  /*7150*/  FFMA R3, R63, R17, 1 ;  /* 0x3f8000003f037423 */ /* 0x004fe20000000011 */
[----:B------:R-:W-:Y:S08]  /*7160*/  SHF.L.U32 R17, R43, 0x17, RZ ;  /* 0x000000172b117819 */ /* 0x000ff000000006ff */
[----:B------:R2:W5:Y:S01]  /*7170*/  MUFU.EX2 R63, R6 ;  /* 0x00000006003f7308 */ /* 0x0005620000000800 */
[----:B------:R-:W-:Y:S02]  /*7180*/  IADD3 R19, PT, PT, R3, 0x1800000, RZ ;  /* 0x0180000003137810 */ /* 0x000fe40007ffe0ff */
[----:B-1----:R-:W-:Y:S02]  /*7190*/  SHF.L.U32 R4, R42, 0x17, RZ ;  /* 0x000000172a047819 */ /* 0x002fe400000006ff */
[----:B------:R-:W-:Y:S03]  /*71a0*/  LOP3.LUT R19, R19, 0x7f800000, RZ, 0xc0, !PT ;  /* 0x7f80000013137812 */ /* 0x000fe600078ec0ff */
[----:B------:R-:W-:Y:S01]  /*71b0*/  FFMA R61, R64, R4, 1 ;  /* 0x3f800000403d7423 */ /* 0x000fe20000000004 */
[----:B------:R-:W-:Y:S01]  /*71c0*/  ISETP.GT.U32.AND P0, PT, R19, 0x1ffffff, PT ;  /* 0x01ffffff1300780c */ /* 0x000fe20003f04070 */
[----:B------:R-:W-:Y:S01]  /*71d0*/  FFMA R4, R65, R17, 1 ;  /* 0x3f80000041047423 */ /* 0x000fe20000000011 */
[----:B------:R-:W-:Y:S01]  /*71e0*/  SHF.L.U32 R17, R45, 0x17, RZ ;  /* 0x000000172d117819 */ /* 0x000fe200000006ff */
[----:B------:R-:W-:Y:S01]  /*71f0*/  FFMA R5, R66, R18, 1 ;  /* 0x3f80000042057423 */ /* 0x000fe20000000012 */
[----:B------:R-:W-:Y:S02]  /*7200*/  SHF.L.U32 R18, R46, 0x17, RZ ;  /* 0x000000172e127819 */ /* 0x000fe400000006ff */
[----:B------:R-:W-:Y:S01]  /*7210*/  SHF.L.U32 R19, R47, 0x17, RZ ;  /* 0x000000172f137819 */ /* 0x000fe200000006ff */
[----:B--2---:R-:W-:Y:S01]  /*7220*/  FFMA R6, R67, R17, 1 ;  /* 0x3f80000043067423 */ /* 0x004fe20000000011 */
[----:B------:R-:W-:Y:S01]  /*7230*/  SHF.L.U32 R17, R49, 0x17, RZ ;  /* 0x0000001731117819 */ /* 0x000fe200000006ff */
[----:B------:R-:W-:Y:S01]  /*7240*/  FFMA R48, R68, R18, 1 ;  /* 0x3f80000044307423 */ /* 0x000fe20000000012 */
[----:B------:R-:W-:Y:S01]  /*7250*/  SHF.L.U32 R18, R50, 0x17, RZ ;  /* 0x0000001732127819 */ /* 0x000fe200000006ff */
[----:B------:R1:W2:Y:S01]  /*7260*/  MUFU.EX2 R49, R7 ;  /* 0x0000000700317308 */ /* 0x0002a20000000800 */
[----:B------:R-:W-:Y:S01]  /*7270*/  FFMA R30, R69, R19, 1 ;  /* 0x3f800000451e7423 */ /* 0x000fe20000000013 */
[----:B------:R-:W-:Y:S01]  /*7280*/  SHF.L.U32 R19, R51, 0x17, RZ ;  /* 0x0000001733137819 */ /* 0x000fe200000006ff */
[----:B------:R-:W-:Y:S01]  /*7290*/  FFMA R29, R70, R23, 1 ;  /* 0x3f800000461d7423 */ /* 0x000fe20000000017 */
[----:B------:R-:W-:Y:S01]  /*72a0*/  SHF.L.U32 R23, R20, 0x17, RZ ;  /* 0x0000001714177819 */ /* 0x000fe200000006ff */
[----:B---3--:R-:W-:Y:S01]  /*72b0*/  FFMA R47, R27, R17, 1 ;  /* 0x3f8000001b2f7423 */ /* 0x008fe20000000011 */
[----:B------:R-:W-:Y:S01]  /*72c0*/  SHF.L.U32 R17, R53, 0x17, RZ ;  /* 0x0000001735117819 */ /* 0x000fe200000006ff */
[----:B------:R-:W-:Y:S01]  /*72d0*/  FFMA R46, R71, R18, 1 ;  /* 0x3f800000472e7423 */ /* 0x000fe20000000012 */
[----:B------:R-:W-:Y:S02]  /*72e0*/  SHF.L.U32 R18, R54, 0x17, RZ ;  /* 0x0000001736127819 */ /* 0x000fe400000006ff */
[----:B------:R3:W2:Y:S01]  /*72f0*/  MUFU.EX2 R53, R8 ;  /* 0x0000000800357308 */ /* 0x0006a20000000800 */
[----:B------:R-:W-:Y:S01]  /*7300*/  FFMA R45, R72, R19, 1 ;  /* 0x3f800000482d7423 */ /* 0x000fe20000000013 */
[----:B------:R-:W-:Y:S02]  /*7310*/  SHF.L.U32 R19, R58, 0x17, RZ ;  /* 0x000000173a137819 */ /* 0x000fe400000006ff */
[----:B-1----:R-:W-:Y:S06]  /*7320*/  SHF.L.U32 R7, R52, 0x17, RZ ;  /* 0x0000001734077819 */ /* 0x002fec00000006ff */
[----:B------:R1:W2:Y:S01]  /*7330*/  MUFU.EX2 R54, R9 ;  /* 0x0000000900367308 */ /* 0x0002a20000000800 */
[----:B------:R-:W-:Y:S01]  /*7340*/  FFMA R44, R73, R7, 1 ;  /* 0x3f800000492c7423 */ /* 0x000fe20000000007 */
[----:B------:R-:W-:Y:S01]  /*7350*/  SHF.L.U32 R7, R55, 0x17, RZ ;  /* 0x0000001737077819 */ /* 0x000fe200000006ff */
[----:B----4-:R-:W-:Y:S01]  /*7360*/  FFMA R26, R25, R17, 1 ;  /* 0x3f800000191a7423 */ /* 0x010fe20000000011 */
[----:B------:R-:W-:Y:S01]  /*7370*/  FFMA R17, R74, R18, 1 ;  /* 0x3f8000004a117423 */ /* 0x000fe20000000012 */
[----:B---3--:R-:W-:Y:S02]  /*7380*/  SHF.L.U32 R8, R56, 0x17, RZ ;  /* 0x0000001738087819 */ /* 0x008fe400000006ff */
[----:B------:R-:W-:Y:S01]  /*7390*/  SHF.L.U32 R18, R57, 0x17, RZ ;  /* 0x0000001739127819 */ /* 0x000fe200000006ff */
[----:B------:R-:W-:Y:S01]  /*73a0*/  FFMA R51, R75, R7, 1 ;  /* 0x3f8000004b337423 */ /* 0x000fe20000000007 */
[----:B------:R-:W-:Y:S01]  /*73b0*/  SHF.L.U32 R7, R59, 0x17, RZ ;  /* 0x000000173b077819 */ /* 0x000fe200000006ff */
[----:B------:R-:W-:Y:S01]  /*73c0*/  FFMA R43, R76, R8, 1 ;  /* 0x3f8000004c2b7423 */ /* 0x000fe20000000008 */
[----:B------:R-:W-:Y:S01]  /*73d0*/  SHF.L.U32 R8, R60, 0x17, RZ ;  /* 0x000000173c087819 */ /* 0x000fe200000006ff */
[----:B------:R-:W-:Y:S01]  /*73e0*/  FFMA R18, R31, R18, 1 ;  /* 0x3f8000001f127423 */ /* 0x000fe20000000012 */
[----:B------:R-:W-:Y:S01]  /*73f0*/  FFMA R19, R77, R19, 1 ;  /* 0x3f8000004d137423 */ /* 0x000fe20000000013 */
[----:B-1----:R-:W-:Y:S01]  /*7400*/  SHF.L.U32 R9, R32, 0x17, RZ ;  /* 0x0000001720097819 */ /* 0x002fe200000006ff */
[----:B------:R-:W-:Y:S01]  /*7410*/  FFMA R20, R28, R7, 1 ;  /* 0x3f8000001c147423 */ /* 0x000fe20000000007 */
[----:B------:R-:W-:Y:S01]  /*7420*/  SHF.L.U32 R7, R21, 0x17, RZ ;  /* 0x0000001715077819 */ /* 0x000fe200000006ff */
[----:B------:R-:W-:Y:S01]  /*7430*/  FFMA R42, R78, R8, 1 ;  /* 0x3f8000004e2a7423 */ /* 0x000fe20000000008 */
[----:B------:R-:W-:Y:S01]  /*7440*/  SHF.L.U32 R8, R22, 0x17, RZ ;  /* 0x0000001716087819 */ /* 0x000fe200000006ff */
[----:B------:R1:W3:Y:S01]  /*7450*/  MUFU.EX2 R21, R0 ;  /* 0x0000000000157308 */ /* 0x0002e20000000800 */
[----:B------:R-:W-:Y:S01]  /*7460*/  FFMA R25, R79, R9, 1 ;  /* 0x3f8000004f197423 */ /* 0x000fe20000000009 */
[----:B------:R-:W-:Y:S01]  /*7470*/  SHF.L.U32 R9, R15, 0x17, RZ ;  /* 0x000000170f097819 */ /* 0x000fe200000006ff */
[----:B------:R-:W-:Y:S01]  /*7480*/  FFMA R23, R80, R23, 1 ;  /* 0x3f80000050177423 */ /* 0x000fe20000000017 */
[----:B-1----:R-:W-:Y:S01]  /*7490*/  SHF.L.U32 R0, R24, 0x17, RZ ;  /* 0x0000001718007819 */ /* 0x002fe200000006ff */
[----:B------:R-:W-:Y:S01]  /*74a0*/  FFMA R24, R81, R7, 1 ;  /* 0x3f80000051187423 */ /* 0x000fe20000000007 */
[----:B-----5:R-:W-:Y:S01]  /*74b0*/  FFMA R50, R33, R8, 1 ;  /* 0x3f80000021327423 */ /* 0x020fe20000000008 */
[----:B------:R-:W-:Y:S01]  /*74c0*/  FFMA R35, R35, R11, 1 ;  /* 0x3f80000023237423 */ /* 0x000fe2000000000b */
[----:B------:R-:W-:Y:S01]  /*74d0*/  SHF.L.U32 R7, R13, 0x17, RZ ;  /* 0x000000170d077819 */ /* 0x000fe200000006ff */
[----:B------:R-:W-:Y:S01]  /*74e0*/  FFMA R27, R34, R0, 1 ;  /* 0x3f800000221b7423 */ /* 0x000fe20000000000 */
[----:B------:R-:W-:Y:S01]  /*74f0*/  SHF.L.U32 R0, R12, 0x17, RZ ;  /* 0x000000170c007819 */ /* 0x000fe200000006ff */
[----:B------:R-:W-:Y:S01]  /*7500*/  FFMA R28, R63, R9, 1 ;  /* 0x3f8000003f1c7423 */ /* 0x000fe20000000009 */
[----:B------:R-:W-:Y:S02]  /*7510*/  SHF.L.U32 R8, R14, 0x17, RZ ;  /* 0x000000170e087819 */ /* 0x000fe400000006ff */
[----:B------:R-:W-:Y:S01]  /*7520*/  SHF.L.U32 R9, R16, 0x17, RZ ;  /* 0x0000001710097819 */ /* 0x000fe200000006ff */
[----:B--2---:R-:W-:Y:S01]  /*7530*/  FFMA R52, R49, R0, 1 ;  /* 0x3f80000031347423 */ /* 0x004fe20000000000 */
[----:B------:R-:W-:Y:S01]  /*7540*/  FFMA R49, R53, R7, 1 ;  /* 0x3f80000035317423 */ /* 0x000fe20000000007 */
[----:B------:R-:W-:Y:S02]  /*7550*/  FFMA R31, R54, R8, 1 ;  /* 0x3f800000361f7423 */ /* 0x000fe40000000008 */
[----:B------:R-:W-:Y:S01]  /*7560*/  FFMA R34, R10, R9, 1 ;  /* 0x3f8000000a227423 */ /* 0x000fe20000000009 */
[----:B---3--:R-:W-:Y:S01]  /*7570*/  FFMA R33, R21, R2, 1 ;  /* 0x3f80000015217423 */ /* 0x008fe20000000002 */
[----:B------:R-:W-:Y:S06]  /*7580*/  @P0 BRA `(.L_x_104) ;  /* 0x0000000000140947 */ /* 0x000fec0003800000 */
[----:B------:R-:W-:Y:S02]  /*7590*/  MOV R56, R3 ;  /* 0x0000000300387202 */ /* 0x000fe40000000f00 */
[----:B------:R-:W-:Y:S02]  /*75a0*/  MOV R55, 0x75c0 ;  /* 0x000075c000377802 */ /* 0x000fe40000000f00 */
[----:B------:R-:W-:Y:S05]  /*75b0*/  CALL.REL.NOINC `($__internal_3_$__cuda_sm20_rcp_rn_f32_slowpath) ;  /* 0x0000003000c47944 */ /* 0x000fea0003c00000 */
[----:B------:R-:W-:Y:S01]  /*75c0*/  MOV R0, R32 ;  /* 0x0000002000007202 */ /* 0x000fe20000000f00 */
[----:B------:R-:W-:Y:S05]  /*75d0*/  BRA `(.L_x_105) ;  /* 0x0000000000107947 */ /* 0x000fea0003800000 */
.L_x_104:
[----:B------:R-:W1:Y:S02]  /*75e0*/  MUFU.RCP R0, R3 ;  /* 0x0000000300007308 */ /* 0x000e640000001000 */
[----:B-1----:R-:W-:Y:S04]  /*75f0*/  FFMA R3, R3, R0, -1 ;  /* 0xbf80000003037423 */ /* 0x002fe80000000000 */
[----:B------:R-:W-:Y:S04]  /*7600*/  FADD.FTZ R3, -R3, -RZ ;  /* 0x800000ff03037221 */ /* 0x000fe80000010100 */
[----:B------:R-:W-:Y:S07]  /*7610*/  FFMA R0, R0, R3, R0 ;  /* 0x0000000300007223 */ /* 0x000fee0000000000 */
.L_x_105:
[----:B------:R-:W-:Y:S05]  /*7620*/  BSYNC.RECONVERGENT B1 ;  /* 0x0000000000017941 */ /* 0x000fea0003800200 */
.L_x_103:
[----:B------:R-:W-:Y:S01]  /*7630*/  VIADD R2, R61, 0x1800000 ;  /* 0x018000003d027836 */ /* 0x000fe20000000000 */
[----:B------:R-:W-:Y:S04]  /*7640*/  BSSY.RECONVERGENT B1, `(.L_x_106) ;  /* 0x000000e000017945 */ /* 0x000fe80003800200 */
[----:B------:R-:W-:Y:S04]  /*7650*/  LOP3.LUT R2, R2, 0x7f800000, RZ, 0xc0, !PT ;  /* 0x7f80000002027812 */ /* 0x000fe800078ec0ff */
[----:B------:R-:W-:Y:S11]  /*7660*/  ISETP.GT.U32.AND P0, PT, R2, 0x1ffffff, PT ;  /* 0x01ffffff0200780c */ /* 0x000ff60003f04070 */
[----:B------:R-:W-:Y:S02]  /*7670*/  @!UPT UIADD3 URZ, UPT, UPT, URZ, URZ, URZ ;  /* 0x000000fffffff290 */ /* 0x000fe4000fffe0ff */
[----:B------:R-:W-:Y:S05]  /*7680*/  @P0 BRA `(.L_x_107) ;  /* 0x0000000000140947 */ /* 0x000fea0003800000 */
[----:B------:R-:W-:Y:S02]  /*7690*/  MOV R56, R61 ;  /* 0x0000003d00387202 */ /* 0x000fe40000000f00 */
[----:B------:R-:W-:Y:S02]  /*76a0*/  MOV R55, 0x76c0 ;  /* 0x000076c000377802 */ /* 0x000fe40000000f00 */
[----:B------:R-:W-:Y:S05]  /*76b0*/  CALL.REL.NOINC `($__internal_3_$__cuda_sm20_rcp_rn_f32_slowpath) ;  /* 0x0000003000847944 */ /* 0x000fea0003c00000 */
[----:B------:R-:W-:Y:S01]  /*76c0*/  MOV R2, R32 ;  /* 0x0000002000027202 */ /* 0x000fe20000000f00 */
[----:B------:R-:W-:Y:S05]  /*76d0*/  BRA `(.L_x_108) ;  /* 0x0000000000107947 */ /* 0x000fea0003800000 */
.L_x_107:
[----:B------:R-:W1:Y:S02]  /*76e0*/  MUFU.RCP R2, R61 ;  /* 0x0000003d00027308 */ /* 0x000e640000001000 */
[----:B-1----:R-:W-:Y:S04]  /*76f0*/  FFMA R3, R61, R2, -1 ;  /* 0xbf8000003d037423 */ /* 0x002fe80000000002 */
[----:B------:R-:W-:Y:S04]  /*7700*/  FADD.FTZ R3, -R3, -RZ ;  /* 0x800000ff03037221 */ /* 0x000fe80000010100 */
[----:B------:R-:W-:Y:S07]  /*7710*/  FFMA R2, R2, R3, R2 ;  /* 0x0000000302027223 */ /* 0x000fee0000000002 */
.L_x_108:
[----:B------:R-:W-:Y:S05]  /*7720*/  BSYNC.RECONVERGENT B1 ;  /* 0x0000000000017941 */ /* 0x000fea0003800200 */
.L_x_106:
        /* <DEDUP_REMOVED lines=11> */
.L_x_110:
[----:B------:R-:W1:Y:S02]  /*77e0*/  MUFU.RCP R3, R4 ;  /* 0x0000000400037308 */ /* 0x000e640000001000 */
[----:B-1----:R-:W-:Y:S04]  /*77f0*/  FFMA R4, R4, R3, -1 ;  /* 0xbf80000004047423 */ /* 0x002fe80000000003 */
[----:B------:R-:W-:Y:S04]  /*7800*/  FADD.FTZ R4, -R4, -RZ ;  /* 0x800000ff04047221 */ /* 0x000fe80000010100 */
[----:B------:R-:W-:Y:S07]  /*7810*/  FFMA R3, R3, R4, R3 ;  /* 0x0000000403037223 */ /* 0x000fee0000000003 */
.L_x_111:
[----:B------:R-:W-:Y:S05]  /*7820*/  BSYNC.RECONVERGENT B1 ;  /* 0x0000000000017941 */ /* 0x000fea0003800200 */
.L_x_109:
        /* <DEDUP_REMOVED lines=11> */
.L_x_113:
[----:B------:R-:W1:Y:S02]  /*78e0*/  MUFU.RCP R4, R5 ;  /* 0x0000000500047308 */ /* 0x000e640000001000 */
[----:B-1----:R-:W-:Y:S04]  /*78f0*/  FFMA R5, R5, R4, -1 ;  /* 0xbf80000005057423 */ /* 0x002fe80000000004 */
[----:B------:R-:W-:Y:S04]  /*7900*/  FADD.FTZ R5, -R5, -RZ ;  /* 0x800000ff05057221 */ /* 0x000fe80000010100 */
[----:B------:R-:W-:Y:S07]  /*7910*/  FFMA R4, R4, R5, R4 ;  /* 0x0000000504047223 */ /* 0x000fee0000000004 */
.L_x_114:
[----:B------:R-:W-:Y:S05]  /*7920*/  BSYNC.RECONVERGENT B1 ;  /* 0x0000000000017941 */ /* 0x000fea0003800200 */
.L_x_112:
        /* <DEDUP_REMOVED lines=11> */
.L_x_116:
[----:B------:R-:W1:Y:S02]  /*79e0*/  MUFU.RCP R5, R6 ;  /* 0x0000000600057308 */ /* 0x000e640000001000 */
[----:B-1----:R-:W-:Y:S04]  /*79f0*/  FFMA R6, R6, R5, -1 ;  /* 0xbf80000006067423 */ /* 0x002fe80000000005 */
[----:B------:R-:W-:Y:S04]  /*7a00*/  FADD.FTZ R6, -R6, -RZ ;  /* 0x800000ff06067221 */ /* 0x000fe80000010100 */
[----:B------:R-:W-:Y:S07]  /*7a10*/  FFMA R5, R5, R6, R5 ;  /* 0x0000000605057223 */ /* 0x000fee0000000005 */
.L_x_117:
[----:B------:R-:W-:Y:S05]  /*7a20*/  BSYNC.RECONVERGENT B1 ;  /* 0x0000000000017941 */ /* 0x000fea0003800200 */
.L_x_115:
        /* <DEDUP_REMOVED lines=11> */
.L_x_119:
[----:B------:R-:W1:Y:S02]  /*7ae0*/  MUFU.RCP R6, R48 ;  /* 0x0000003000067308 */ /* 0x000e640000001000 */
[----:B-1----:R-:W-:Y:S04]  /*7af0*/  FFMA R7, R48, R6, -1 ;  /* 0xbf80000030077423 */ /* 0x002fe80000000006 */
[----:B------:R-:W-:Y:S04]  /*7b00*/  FADD.FTZ R7, -R7, -RZ ;  /* 0x800000ff07077221 */ /* 0x000fe80000010100 */
[----:B------:R-:W-:Y:S07]  /*7b10*/  FFMA R6, R6, R7, R6 ;  /* 0x0000000706067223 */ /* 0x000fee0000000006 */
.L_x_120:
[----:B------:R-:W-:Y:S05]  /*7b20*/  BSYNC.RECONVERGENT B1 ;  /* 0x0000000000017941 */ /* 0x000fea0003800200 */
.L_x_118:
        /* <DEDUP_REMOVED lines=11> */
.L_x_122:
[----:B------:R-:W1:Y:S02]  /*7be0*/  MUFU.RCP R7, R30 ;  /* 0x0000001e00077308 */ /* 0x000e640000001000 */
[----:B-1----:R-:W-:Y:S04]  /*7bf0*/  FFMA R8, R30, R7, -1 ;  /* 0xbf8000001e087423 */ /* 0x002fe80000000007 */
[----:B------:R-:W-:Y:S04]  /*7c00*/  FADD.FTZ R8, -R8, -RZ ;  /* 0x800000ff08087221 */ /* 0x000fe80000010100 */
[----:B------:R-:W-:Y:S07]  /*7c10*/  FFMA R7, R7, R8, R7 ;  /* 0x0000000807077223 */ /* 0x000fee0000000007 */
.L_x_123:
[----:B------:R-:W-:Y:S05]  /*7c20*/  BSYNC.RECONVERGENT B1 ;  /* 0x0000000000017941 */ /* 0x000fea0003800200 */
.L_x_121:
        /* <DEDUP_REMOVED lines=11> */
.L_x_125:
[----:B------:R-:W1:Y:S02]  /*7ce0*/  MUFU.RCP R8, R29 ;  /* 0x0000001d00087308 */ /* 0x000e640000001000 */
[----:B-1----:R-:W-:Y:S04]  /*7cf0*/  FFMA R9, R29, R8, -1 ;  /* 0xbf8000001d097423 */ /* 0x002fe80000000008 */
[----:B------:R-:W-:Y:S04]  /*7d00*/  FADD.FTZ R9, -R9, -RZ ;  /* 0x800000ff09097221 */ /* 0x000fe80000010100 */
[----:B------:R-:W-:Y:S07]  /*7d10*/  FFMA R8, R8, R9, R8 ;  /* 0x0000000908087223 */ /* 0x000fee0000000008 */
.L_x_126:
[----:B------:R-:W-:Y:S05]  /*7d20*/  BSYNC.RECONVERGENT B1 ;  /* 0x0000000000017941 */ /* 0x000fea0003800200 */
.L_x_124:
        /* <DEDUP_REMOVED lines=11> */
.L_x_128:
[----:B------:R-:W1:Y:S02]  /*7de0*/  MUFU.RCP R9, R47 ;  /* 0x0000002f00097308 */ /* 0x000e640000001000 */
[----:B-1----:R-:W-:Y:S04]  /*7df0*/  FFMA R10, R47, R9, -1 ;  /* 0xbf8000002f0a7423 */ /* 0x002fe80000000009 */
[----:B------:R-:W-:Y:S04]  /*7e00*/  FADD.FTZ R10, -R10, -RZ ;  /* 0x800000ff0a0a7221 */ /* 0x000fe80000010100 */
[----:B------:R-:W-:Y:S07]  /*7e10*/  FFMA R9, R9, R10, R9 ;  /* 0x0000000a09097223 */ /* 0x000fee0000000009 */
.L_x_129:
[----:B------:R-:W-:Y:S05]  /*7e20*/  BSYNC.RECONVERGENT B1 ;  /* 0x0000000000017941 */ /* 0x000fea0003800200 */
.L_x_127:
        /* <DEDUP_REMOVED lines=11> */
.L_x_131:
[----:B------:R-:W1:Y:S02]  /*7ee0*/  MUFU.RCP R10, R46 ;  /* 0x0000002e000a7308 */ /* 0x000e640000001000 */
[----:B-1----:R-:W-:Y:S04]  /*7ef0*/  FFMA R11, R46, R10, -1 ;  /* 0xbf8000002e0b7423 */ /* 0x002fe8000000000a */
[----:B------:R-:W-:Y:S04]  /*7f00*/  FADD.FTZ R11, -R11, -RZ ;  /* 0x800000ff0b0b7221 */ /* 0x000fe80000010100 */
[----:B------:R-:W-:Y:S07]  /*7f10*/  FFMA R10, R10, R11, R10 ;  /* 0x0000000b0a0a7223 */ /* 0x000fee000000000a */
.L_x_132:
[----:B------:R-:W-:Y:S05]  /*7f20*/  BSYNC.RECONVERGENT B1 ;  /* 0x0000000000017941 */ /* 0x000fea0003800200 */
.L_x_130:
        /* <DEDUP_REMOVED lines=11> */
.L_x_134:
[----:B------:R-:W1:Y:S02]  /*7fe0*/  MUFU.RCP R11, R45 ;  /* 0x0000002d000b7308 */ /* 0x000e640000001000 */
[----:B-1----:R-:W-:Y:S04]  /*7ff0*/  FFMA R12, R45, R11, -1 ;  /* 0xbf8000002d0c7423 */ /* 0x002fe8000000000b */
[----:B------:R-:W-:Y:S04]  /*8000*/  FADD.FTZ R12, -R12, -RZ ;  /* 0x800000ff0c0c7221 */ /* 0x000fe80000010100 */
[----:B------:R-:W-:Y:S07]  /*8010*/  FFMA R11, R11, R12, R11 ;  /* 0x0000000c0b0b7223 */ /* 0x000fee000000000b */
.L_x_135:
[----:B------:R-:W-:Y:S05]  /*8020*/  BSYNC.RECONVERGENT B1 ;  /* 0x0000000000017941 */ /* 0x000fea0003800200 */
.L_x_133:
        /* <DEDUP_REMOVED lines=11> */
.L_x_137:
[----:B------:R-:W1:Y:S02]  /*80e0*/  MUFU.RCP R12, R44 ;  /* 0x0000002c000c7308 */ /* 0x000e640000001000 */
[----:B-1----:R-:W-:Y:S04]  /*80f0*/  FFMA R13, R44, R12, -1 ;  /* 0xbf8000002c0d7423 */ /* 0x002fe8000000000c */
[----:B------:R-:W-:Y:S04]  /*8100*/  FADD.FTZ R13, -R13, -RZ ;  /* 0x800000ff0d0d7221 */ /* 0x000fe80000010100 */
[----:B------:R-:W-:Y:S07]  /*8110*/  FFMA R12, R12, R13, R12 ;  /* 0x0000000d0c0c7223 */ /* 0x000fee000000000c */
.L_x_138:
[----:B------:R-:W-:Y:S05]  /*8120*/  BSYNC.RECONVERGENT B1 ;  /* 0x0000000000017941 */ /* 0x000fea0003800200 */
.L_x_136:
        /* <DEDUP_REMOVED lines=11> */
.L_x_140:
[----:B------:R-:W1:Y:S02]  /*81e0*/  MUFU.RCP R13, R26 ;  /* 0x0000001a000d7308 */ /* 0x000e640000001000 */
[----:B-1----:R-:W-:Y:S04]  /*81f0*/  FFMA R14, R26, R13, -1 ;  /* 0xbf8000001a0e7423 */ /* 0x002fe8000000000d */
[----:B------:R-:W-:Y:S04]  /*8200*/  FADD.FTZ R14, -R14, -RZ ;  /* 0x800000ff0e0e7221 */ /* 0x000fe80000010100 */
[----:B------:R-:W-:Y:S07]  /*8210*/  FFMA R13, R13, R14, R13 ;  /* 0x0000000e0d0d7223 */ /* 0x000fee000000000d */
.L_x_141:
[----:B------:R-:W-:Y:S05]  /*8220*/  BSYNC.RECONVERGENT B1 ;  /* 0x0000000000017941 */ /* 0x000fea0003800200 */
.L_x_139:
        /* <DEDUP_REMOVED lines=11> */
.L_x_143:
[----:B------:R-:W1:Y:S02]  /*82e0*/  MUFU.RCP R14, R17 ;  /* 0x00000011000e7308 */ /* 0x000e640000001000 */
[----:B-1----:R-:W-:Y:S04]  /*82f0*/  FFMA R15, R17, R14, -1 ;  /* 0xbf800000110f7423 */ /* 0x002fe8000000000e */
[----:B------:R-:W-:Y:S04]  /*8300*/  FADD.FTZ R15, -R15, -RZ ;  /* 0x800000ff0f0f7221 */ /* 0x000fe80000010100 */
[----:B------:R-:W-:Y:S07]  /*8310*/  FFMA R14, R14, R15, R14 ;  /* 0x0000000f0e0e7223 */ /* 0x000fee000000000e */
.L_x_144:
[----:B------:R-:W-:Y:S05]  /*8320*/  BSYNC.RECONVERGENT B1 ;  /* 0x0000000000017941 */ /* 0x000fea0003800200 */
.L_x_142:
        /* <DEDUP_REMOVED lines=11> */
.L_x_146:
[----:B------:R-:W1:Y:S02]  /*83e0*/  MUFU.RCP R15, R51 ;  /* 0x00000033000f7308 */ /* 0x000e640000001000 */
[----:B-1----:R-:W-:Y:S04]  /*83f0*/  FFMA R16, R51, R15, -1 ;  /* 0xbf80000033107423 */ /* 0x002fe8000000000f */
[----:B------:R-:W-:Y:S04]  /*8400*/  FADD.FTZ R16, -R16, -RZ ;  /* 0x800000ff10107221 */ /* 0x000fe80000010100 */
[----:B------:R-:W-:Y:S07]  /*8410*/  FFMA R15, R15, R16, R15 ;  /* 0x000000100f0f7223 */ /* 0x000fee000000000f */
.L_x_147:
[----:B------:R-:W-:Y:S05]  /*8420*/  BSYNC.RECONVERGENT B1 ;  /* 0x0000000000017941 */ /* 0x000fea0003800200 */
.L_x_145:
        /* <DEDUP_REMOVED lines=11> */
.L_x_149:
[----:B------:R-:W1:Y:S02]  /*84e0*/  MUFU.RCP R16, R43 ;  /* 0x0000002b00107308 */ /* 0x000e640000001000 */
[----:B-1----:R-:W-:Y:S04]  /*84f0*/  FFMA R17, R43, R16, -1 ;  /* 0xbf8000002b117423 */ /* 0x002fe80000000010 */
[----:B------:R-:W-:Y:S04]  /*8500*/  FADD.FTZ R17, -R17, -RZ ;  /* 0x800000ff11117221 */ /* 0x000fe80000010100 */
[----:B------:R-:W-:Y:S07]  /*8510*/  FFMA R16, R16, R17, R16 ;  /* 0x0000001110107223 */ /* 0x000fee0000000010 */
.L_x_150:
[----:B------:R-:W-:Y:S05]  /*8520*/  BSYNC.RECONVERGENT B1 ;  /* 0x0000000000017941 */ /* 0x000fea0003800200 */
.L_x_148:
        /* <DEDUP_REMOVED lines=11> */
.L_x_152:
[----:B------:R-:W1:Y:S02]  /*85e0*/  MUFU.RCP R17, R18 ;  /* 0x0000001200117308 */ /* 0x000e640000001000 */
[----:B-1----:R-:W-:Y:S04]  /*85f0*/  FFMA R18, R18, R17, -1 ;  /* 0xbf80000012127423 */ /* 0x002fe80000000011 */
[----:B------:R-:W-:Y:S04]  /*8600*/  FADD.FTZ R18, -R18, -RZ ;  /* 0x800000ff12127221 */ /* 0x000fe80000010100 */
[----:B------:R-:W-:Y:S07]  /*8610*/  FFMA R17, R17, R18, R17 ;  /* 0x0000001211117223 */ /* 0x000fee0000000011 */
.L_x_153:
[----:B------:R-:W-:Y:S05]  /*8620*/  BSYNC.RECONVERGENT B1 ;  /* 0x0000000000017941 */ /* 0x000fea0003800200 */
.L_x_151:
        /* <DEDUP_REMOVED lines=11> */
.L_x_155:
[----:B------:R-:W1:Y:S02]  /*86e0*/  MUFU.RCP R18, R19 ;  /* 0x0000001300127308 */ /* 0x000e640000001000 */
[----:B-1----:R-:W-:Y:S04]  /*86f0*/  FFMA R19, R19, R18, -1 ;  /* 0xbf80000013137423 */ /* 0x002fe80000000012 */
[----:B------:R-:W-:Y:S04]  /*8700*/  FADD.FTZ R19, -R19, -RZ ;  /* 0x800000ff13137221 */ /* 0x000fe80000010100 */
[----:B------:R-:W-:Y:S07]  /*8710*/  FFMA R18, R18, R19, R18 ;  /* 0x0000001312127223 */ /* 0x000fee0000000012 */
.L_x_156:
[----:B------:R-:W-:Y:S05]  /*8720*/  BSYNC.RECONVERGENT B1 ;  /* 0x0000000000017941 */ /* 0x000fea0003800200 */
.L_x_154:
        /* <DEDUP_REMOVED lines=11> */
.L_x_158:
[----:B------:R-:W1:Y:S02]  /*87e0*/  MUFU.RCP R19, R20 ;  /* 0x0000001400137308 */ /* 0x000e640000001000 */
[----:B-1----:R-:W-:Y:S04]  /*87f0*/  FFMA R20, R20, R19, -1 ;  /* 0xbf80000014147423 */ /* 0x002fe80000000013 */
[----:B------:R-:W-:Y:S04]  /*8800*/  FADD.FTZ R20, -R20, -RZ ;  /* 0x800000ff14147221 */ /* 0x000fe80000010100 */
[----:B------:R-:W-:Y:S07]  /*8810*/  FFMA R19, R19, R20, R19 ;  /* 0x0000001413137223 */ /* 0x000fee0000000013 */
.L_x_159:
[----:B------:R-:W-:Y:S05]  /*8820*/  BSYNC.RECONVERGENT B1 ;  /* 0x0000000000017941 */ /* 0x000fea0003800200 */
.L_x_157:
        /* <DEDUP_REMOVED lines=11> */
.L_x_161:
[----:B------:R-:W1:Y:S02]  /*88e0*/  MUFU.RCP R20, R42 ;  /* 0x0000002a00147308 */ /* 0x000e640000001000 */
[----:B-1----:R-:W-:Y:S04]  /*88f0*/  FFMA R21, R42, R20, -1 ;  /* 0xbf8000002a157423 */ /* 0x002fe80000000014 */
[----:B------:R-:W-:Y:S04]  /*8900*/  FADD.FTZ R21, -R21, -RZ ;  /* 0x800000ff15157221 */ /* 0x000fe80000010100 */
[----:B------:R-:W-:Y:S07]  /*8910*/  FFMA R20, R20, R21, R20 ;  /* 0x0000001514147223 */ /* 0x000fee0000000014 */
.L_x_162:
[----:B------:R-:W-:Y:S05]  /*8920*/  BSYNC.RECONVERGENT B1 ;  /* 0x0000000000017941 */ /* 0x000fea0003800200 */
.L_x_160:
        /* <DEDUP_REMOVED lines=11> */
.L_x_164:
[----:B------:R-:W1:Y:S02]  /*89e0*/  MUFU.RCP R21, R25 ;  /* 0x0000001900157308 */ /* 0x000e640000001000 */
[----:B-1----:R-:W-:Y:S04]  /*89f0*/  FFMA R22, R25, R21, -1 ;  /* 0xbf80000019167423 */ /* 0x002fe80000000015 */
[----:B------:R-:W-:Y:S04]  /*8a00*/  FADD.FTZ R22, -R22, -RZ ;  /* 0x800000ff16167221 */ /* 0x000fe80000010100 */
[----:B------:R-:W-:Y:S07]  /*8a10*/  FFMA R21, R21, R22, R21 ;  /* 0x0000001615157223 */ /* 0x000fee0000000015 */
.L_x_165:
[----:B------:R-:W-:Y:S05]  /*8a20*/  BSYNC.RECONVERGENT B1 ;  /* 0x0000000000017941 */ /* 0x000fea0003800200 */
.L_x_163:
        /* <DEDUP_REMOVED lines=11> */
.L_x_167:
[----:B------:R-:W1:Y:S02]  /*8ae0*/  MUFU.RCP R22, R23 ;  /* 0x0000001700167308 */ /* 0x000e640000001000 */
[----:B-1----:R-:W-:Y:S04]  /*8af0*/  FFMA R23, R23, R22, -1 ;  /* 0xbf80000017177423 */ /* 0x002fe80000000016 */
[----:B------:R-:W-:Y:S04]  /*8b00*/  FADD.FTZ R23, -R23, -RZ ;  /* 0x800000ff17177221 */ /* 0x000fe80000010100 */
[----:B------:R-:W-:Y:S07]  /*8b10*/  FFMA R22, R22, R23, R22 ;  /* 0x0000001716167223 */ /* 0x000fee0000000016 */
.L_x_168:
[----:B------:R-:W-:Y:S05]  /*8b20*/  BSYNC.RECONVERGENT B1 ;  /* 0x0000000000017941 */ /* 0x000fea0003800200 */
.L_x_166:
        /* <DEDUP_REMOVED lines=11> */
.L_x_170:
[----:B------:R-:W1:Y:S02]  /*8be0*/  MUFU.RCP R23, R24 ;  /* 0x0000001800177308 */ /* 0x000e640000001000 */
[----:B-1----:R-:W-:Y:S04]  /*8bf0*/  FFMA R24, R24, R23, -1 ;  /* 0xbf80000018187423 */ /* 0x002fe80000000017 */
[----:B------:R-:W-:Y:S04]  /*8c00*/  FADD.FTZ R24, -R24, -RZ ;  /* 0x800000ff18187221 */ /* 0x000fe80000010100 */
[----:B------:R-:W-:Y:S07]  /*8c10*/  FFMA R23, R23, R24, R23 ;  /* 0x0000001817177223 */ /* 0x000fee0000000017 */
.L_x_171:
[----:B------:R-:W-:Y:S05]  /*8c20*/  BSYNC.RECONVERGENT B1 ;  /* 0x0000000000017941 */ /* 0x000fea0003800200 */
.L_x_169:
        /* <DEDUP_REMOVED lines=11> */
.L_x_173:
[----:B------:R-:W1:Y:S02]  /*8ce0*/  MUFU.RCP R24, R50 ;  /* 0x0000003200187308 */ /* 0x000e640000001000 */
[----:B-1----:R-:W-:Y:S04]  /*8cf0*/  FFMA R25, R50, R24, -1 ;  /* 0xbf80000032197423 */ /* 0x002fe80000000018 */
[----:B------:R-:W-:Y:S04]  /*8d00*/  FADD.FTZ R25, -R25, -RZ ;  /* 0x800000ff19197221 */ /* 0x000fe80000010100 */
[----:B------:R-:W-:Y:S07]  /*8d10*/  FFMA R24, R24, R25, R24 ;  /* 0x0000001918187223 */ /* 0x000fee0000000018 */
.L_x_174:
[----:B------:R-:W-:Y:S05]  /*8d20*/  BSYNC.RECONVERGENT B1 ;  /* 0x0000000000017941 */ /* 0x000fea0003800200 */
.L_x_172:
        /* <DEDUP_REMOVED lines=11> */
.L_x_176:
[----:B------:R-:W1:Y:S02]  /*8de0*/  MUFU.RCP R25, R35 ;  /* 0x0000002300197308 */ /* 0x000e640000001000 */
[----:B-1----:R-:W-:Y:S04]  /*8df0*/  FFMA R26, R35, R25, -1 ;  /* 0xbf800000231a7423 */ /* 0x002fe80000000019 */
[----:B------:R-:W-:Y:S04]  /*8e00*/  FADD.FTZ R26, -R26, -RZ ;  /* 0x800000ff1a1a7221 */ /* 0x000fe80000010100 */
[----:B------:R-:W-:Y:S07]  /*8e10*/  FFMA R25, R25, R26, R25 ;  /* 0x0000001a19197223 */ /* 0x000fee0000000019 */
.L_x_177:
[----:B------:R-:W-:Y:S05]  /*8e20*/  BSYNC.RECONVERGENT B1 ;  /* 0x0000000000017941 */ /* 0x000fea0003800200 */
.L_x_175:
        /* <DEDUP_REMOVED lines=11> */
.L_x_179:
[----:B------:R-:W1:Y:S02]  /*8ee0*/  MUFU.RCP R26, R27 ;  /* 0x0000001b001a7308 */ /* 0x000e640000001000 */
[----:B-1----:R-:W-:Y:S04]  /*8ef0*/  FFMA R27, R27, R26, -1 ;  /* 0xbf8000001b1b7423 */ /* 0x002fe8000000001a */
[----:B------:R-:W-:Y:S04]  /*8f00*/  FADD.FTZ R27, -R27, -RZ ;  /* 0x800000ff1b1b7221 */ /* 0x000fe80000010100 */
[----:B------:R-:W-:Y:S07]  /*8f10*/  FFMA R26, R26, R27, R26 ;  /* 0x0000001b1a1a7223 */ /* 0x000fee000000001a */
.L_x_180:
[----:B------:R-:W-:Y:S05]  /*8f20*/  BSYNC.RECONVERGENT B1 ;  /* 0x0000000000017941 */ /* 0x000fea0003800200 */
.L_x_178:
        /* <DEDUP_REMOVED lines=11> */
.L_x_182:
[----:B------:R-:W1:Y:S02]  /*8fe0*/  MUFU.RCP R27, R28 ;  /* 0x0000001c001b7308 */ /* 0x000e640000001000 */
[----:B-1----:R-:W-:Y:S04]  /*8ff0*/  FFMA R28, R28, R27, -1 ;  /* 0xbf8000001c1c7423 */ /* 0x002fe8000000001b */
[----:B------:R-:W-:Y:S04]  /*9000*/  FADD.FTZ R28, -R28, -RZ ;  /* 0x800000ff1c1c7221 */ /* 0x000fe80000010100 */
[----:B------:R-:W-:Y:S07]  /*9010*/  FFMA R27, R27, R28, R27 ;  /* 0x0000001c1b1b7223 */ /* 0x000fee000000001b */
.L_x_183:
[----:B------:R-:W-:Y:S05]  /*9020*/  BSYNC.RECONVERGENT B1 ;  /* 0x0000000000017941 */ /* 0x000fea0003800200 */
.L_x_181:
        /* <DEDUP_REMOVED lines=11> */
.L_x_185:
[----:B------:R-:W1:Y:S02]  /*90e0*/  MUFU.RCP R28, R52 ;  /* 0x00000034001c7308 */ /* 0x000e640000001000 */
[----:B-1----:R-:W-:Y:S04]  /*90f0*/  FFMA R29, R52, R28, -1 ;  /* 0xbf800000341d7423 */ /* 0x002fe8000000001c */
[----:B------:R-:W-:Y:S04]  /*9100*/  FADD.FTZ R29, -R29, -RZ ;  /* 0x800000ff1d1d7221 */ /* 0x000fe80000010100 */
[----:B------:R-:W-:Y:S07]  /*9110*/  FFMA R28, R28, R29, R28 ;  /* 0x0000001d1c1c7223 */ /* 0x000fee000000001c */
.L_x_186:
[----:B------:R-:W-:Y:S05]  /*9120*/  BSYNC.RECONVERGENT B1 ;  /* 0x0000000000017941 */ /* 0x000fea0003800200 */
.L_x_184:
        /* <DEDUP_REMOVED lines=11> */
.L_x_188:
[----:B------:R-:W1:Y:S02]  /*91e0*/  MUFU.RCP R29, R49 ;  /* 0x00000031001d7308 */ /* 0x000e640000001000 */
[----:B-1----:R-:W-:Y:S04]  /*91f0*/  FFMA R30, R49, R29, -1 ;  /* 0xbf800000311e7423 */ /* 0x002fe8000000001d */
[----:B------:R-:W-:Y:S04]  /*9200*/  FADD.FTZ R30, -R30, -RZ ;  /* 0x800000ff1e1e7221 */ /* 0x000fe80000010100 */
[----:B------:R-:W-:Y:S07]  /*9210*/  FFMA R29, R29, R30, R29 ;  /* 0x0000001e1d1d7223 */ /* 0x000fee000000001d */
.L_x_189:
[----:B------:R-:W-:Y:S05]  /*9220*/  BSYNC.RECONVERGENT B1 ;  /* 0x0000000000017941 */ /* 0x000fea0003800200 */
.L_x_187:
        /* <DEDUP_REMOVED lines=11> */
.L_x_191:
[----:B------:R-:W1:Y:S02]  /*92e0*/  MUFU.RCP R30, R31 ;  /* 0x0000001f001e7308 */ /* 0x000e640000001000 */
[----:B-1----:R-:W-:Y:S04]  /*92f0*/  FFMA R31, R31, R30, -1 ;  /* 0xbf8000001f1f7423 */ /* 0x002fe8000000001e */
[----:B------:R-:W-:Y:S04]  /*9300*/  FADD.FTZ R31, -R31, -RZ ;  /* 0x800000ff1f1f7221 */ /* 0x000fe80000010100 */
[----:B------:R-:W-:Y:S07]  /*9310*/  FFMA R30, R30, R31, R30 ;  /* 0x0000001f1e1e7223 */ /* 0x000fee000000001e */
.L_x_192:
[----:B------:R-:W-:Y:S05]  /*9320*/  BSYNC.RECONVERGENT B1 ;  /* 0x0000000000017941 */ /* 0x000fea0003800200 */
.L_x_190:
        /* <DEDUP_REMOVED lines=11> */
.L_x_194:
[----:B------:R-:W1:Y:S02]  /*93e0*/  MUFU.RCP R31, R34 ;  /* 0x00000022001f7308 */ /* 0x000e640000001000 */
[----:B-1----:R-:W-:Y:S04]  /*93f0*/  FFMA R34, R34, R31, -1 ;  /* 0xbf80000022227423 */ /* 0x002fe8000000001f */
[----:B------:R-:W-:Y:S04]  /*9400*/  FADD.FTZ R34, -R34, -RZ ;  /* 0x800000ff22227221 */ /* 0x000fe80000010100 */
[----:B------:R-:W-:Y:S07]  /*9410*/  FFMA R31, R31, R34, R31 ;  /* 0x000000221f1f7223 */ /* 0x000fee000000001f */
.L_x_195:
[----:B------:R-:W-:Y:S05]  /*9420*/  BSYNC.RECONVERGENT B1 ;  /* 0x0000000000017941 */ /* 0x000fea0003800200 */
.L_x_193:
        /* <DEDUP_REMOVED lines=9> */
[----:B------:R-:W-:Y:S05]  /*94c0*/  BRA `(.L_x_198) ;  /* 0x0000000000107947 */ /* 0x000fea0003800000 */
.L_x_197:
[----:B------:R-:W1:Y:S02]  /*94d0*/  MUFU.RCP R32, R33 ;  /* 0x0000002100207308 */ /* 0x000e640000001000 */
[----:B-1----:R-:W-:Y:S04]  /*94e0*/  FFMA R33, R33, R32, -1 ;  /* 0xbf80000021217423 */ /* 0x002fe80000000020 */
[----:B------:R-:W-:Y:S04]  /*94f0*/  FADD.FTZ R33, -R33, -RZ ;  /* 0x800000ff21217221 */ /* 0x000fe80000010100 */
[----:B------:R-:W-:Y:S07]  /*9500*/  FFMA R32, R32, R33, R32 ;  /* 0x0000002120207223 */ /* 0x000fee0000000020 */
.L_x_198:
[----:B------:R-:W-:Y:S05]  /*9510*/  BSYNC.RECONVERGENT B1 ;  /* 0x0000000000017941 */ /* 0x000fea0003800200 */
.L_x_196:
[----:B------:R-:W-:Y:S01]  /*9520*/  F2FP.F16.F32.PACK_AB R44, R2, R0 ;  /* 0x00000000022c723e */ /* 0x000fe200000000ff */
[----:B------:R-:W-:Y:S01]  /*9530*/  USHF.L.U32 UR8, UR40, 0xd, URZ ;  /* 0x0000000d28087899 */ /* 0x000fe200080006ff */
[----:B------:R-:W-:Y:S01]  /*9540*/  F2FP.F16.F32.PACK_AB R45, R4, R3 ;  /* 0x00000003042d723e */ /* 0x000fe200000000ff */
[----:B------:R-:W-:Y:S05]  /*9550*/  WARPSYNC.ALL ;  /* 0x0000000000007948 */ /* 0x000fea0003800000 */
[----:B------:R-:W-:Y:S01]  /*9560*/  F2FP.F16.F32.PACK_AB R46, R6, R5 ;  /* 0x00000005062e723e */ /* 0x000fe200000000ff */
[----:B------:R-:W-:Y:S01]  /*9570*/  VIADD R0, R120, UR8 ;  /* 0x0000000878007c36 */ /* 0x000fe20008000000 */
[----:B------:R-:W-:Y:S01]  /*9580*/  F2FP.F16.F32.PACK_AB R47, R8, R7 ;  /* 0x00000007082f723e */ /* 0x000fe200000000ff */
[----:B------:R-:W-:Y:S01]  /*9590*/  BSSY.RECONVERGENT B0, `(.L_x_199) ;  /* 0x000002c000007945 */ /* 0x000fe20003800200 */
[----:B------:R-:W-:Y:S01]  /*95a0*/  F2FP.F16.F32.PACK_AB R4, R10, R9 ;  /* 0x000000090a04723e */ /* 0x000fe200000000ff */
[--C-:B------:R-:W-:Y:S01]  /*95b0*/  IMAD R2, R122, -0x10, R0.reuse ;  /* 0xfffffff07a027824 */ /* 0x100fe200078e0200 */
[----:B------:R-:W-:Y:S01]  /*95c0*/  F2FP.F16.F32.PACK_AB R5, R12, R11 ;  /* 0x0000000b0c05723e */ /* 0x000fe200000000ff */
[----:B------:R1:W-:Y:S01]  /*95d0*/  STS.128 [R120+UR8], R44 ;  /* 0x0000002c78007988 */ /* 0x0003e20008000c08 */
[----:B------:R-:W-:Y:S01]  /*95e0*/  F2FP.F16.F32.PACK_AB R6, R14, R13 ;  /* 0x0000000d0e06723e */ /* 0x000fe200000000ff */
[----:B------:R-:W-:Y:S01]  /*95f0*/  IMAD R0, R121, -0x10, R0 ;  /* 0xfffffff079007824 */ /* 0x000fe200078e0200 */
[----:B------:R-:W-:Y:S01]  /*9600*/  F2FP.F16.F32.PACK_AB R7, R16, R15 ;  /* 0x0000000f1007723e */ /* 0x000fe200000000ff */
[----:B------:R-:W-:Y:S01]  /*9610*/  IMAD R3, R119, 0x10, R2 ;  /* 0x0000001077037824 */ /* 0x000fe200078e0202 */
[----:B------:R-:W-:Y:S02]  /*9620*/  F2FP.F16.F32.PACK_AB R8, R18, R17 ;  /* 0x000000111208723e */ /* 0x000fe400000000ff */
[----:B------:R-:W-:Y:S01]  /*9630*/  F2FP.F16.F32.PACK_AB R9, R20, R19 ;  /* 0x000000131409723e */ /* 0x000fe200000000ff */
[----:B------:R1:W-:Y:S01]  /*9640*/  STS.128 [R2+0x10], R4 ;  /* 0x0000100402007388 */ /* 0x0003e20000000c00 */
[----:B------:R-:W-:Y:S02]  /*9650*/  F2FP.F16.F32.PACK_AB R10, R22, R21 ;  /* 0x00000015160a723e */ /* 0x000fe400000000ff */
[----:B------:R-:W-:Y:S02]  /*9660*/  F2FP.F16.F32.PACK_AB R11, R24, R23 ;  /* 0x00000017180b723e */ /* 0x000fe400000000ff */
[----:B------:R-:W-:Y:S02]  /*9670*/  F2FP.F16.F32.PACK_AB R12, R26, R25 ;  /* 0x000000191a0c723e */ /* 0x000fe400000000ff */
[----:B------:R-:W-:Y:S01]  /*9680*/  F2FP.F16.F32.PACK_AB R13, R28, R27 ;  /* 0x0000001b1c0d723e */ /* 0x000fe200000000ff */
[----:B------:R1:W-:Y:S01]  /*9690*/  STS.128 [R0+0x20], R8 ;  /* 0x0000200800007388 */ /* 0x0003e20000000c00 */
[----:B------:R-:W-:Y:S02]  /*96a0*/  F2FP.F16.F32.PACK_AB R14, R30, R29 ;  /* 0x0000001d1e0e723e */ /* 0x000fe400000000ff */
[----:B------:R-:W-:Y:S02]  /*96b0*/  F2FP.F16.F32.PACK_AB R15, R32, R31 ;  /* 0x0000001f200f723e */ /* 0x000fe400000000ff */
[----:B------:R-:W-:Y:S03]  /*96c0*/  ISETP.NE.AND P0, PT, R123, RZ, PT ;  /* 0x000000ff7b00720c */ /* 0x000fe60003f05270 */
[----:B------:R1:W-:Y:S01]  /*96d0*/  STS.128 [R3+0x10], R12 ;  /* 0x0000100c03007388 */ /* 0x0003e20000000c00 */
[----:B------:R-:W-:Y:S01]  /*96e0*/  @!PT LDS RZ, [RZ] ;  /* 0x00000000fffff984 */ /* 0x000fe20000000800 */
[----:B------:R-:W-:Y:S01]  /*96f0*/  @!PT LDS RZ, [RZ] ;  /* 0x00000000fffff984 */ /* 0x000fe20000000800 */
[----:B------:R-:W-:Y:S01]  /*9700*/  @!PT LDS RZ, [RZ] ;  /* 0x00000000fffff984 */ /* 0x000fe20000000800 */
[----:B------:R-:W-:Y:S01]  /*9710*/  @!PT LDS RZ, [RZ] ;  /* 0x00000000fffff984 */ /* 0x000fe20000000800 */
[----:B------:R2:W-:Y:S06]  /*9720*/  MEMBAR.ALL.CTA ;  /* 0x0000000000007992 */ /* 0x0005ec0000008000 */
[----:B--2---:R-:W2:Y:S02]  /*9730*/  FENCE.VIEW.ASYNC.S ;  /* 0x00000000000073c6 */ /* 0x004ea40000000000 */
[----:B--2---:R-:W-:Y:S06]  /*9740*/  BAR.SYNC.DEFER_BLOCKING 0x1, 0x80 ;  /* 0x0042000000007b1d */ /* 0x004fec0000010000 */
[----:B------:R-:W-:Y:S05]  /*9750*/  @P0 BRA `(.L_x_200) ;  /* 0x00000000003c0947 */ /* 0x000fea0003800000 */
[----:B------:R-:W-:Y:S01]  /*9760*/  UIADD3 UR10, UP0, UPT, UR44, 0x680, URZ ;  /* 0x000006802c0a7890 */ /* 0x000fe2000ff1e0ff */
[----:B------:R-:W-:Y:S01]  /*9770*/  R2UR UR4, R101 ;  /* 0x00000000650472ca */ /* 0x000fe200000e0000 */
[----:B------:R-:W-:Y:S01]  /*9780*/  IMAD.IADD R38, R105, 0x1, R38 ;  /* 0x0000000169267824 */ /* 0x000fe200078e0226 */
[----:B------:R-:W-:Y:S01]  /*9790*/  R2UR UR6, R104 ;  /* 0x00000000680672ca */ /* 0x000fe200000e0000 */
[----:B------:R-:W-:Y:S01]  /*97a0*/  UIADD3.X UR11, UPT, UPT, URZ, UR45, URZ, UP0, !UPT ;  /* 0x0000002dff0b7290 */ /* 0x000fe200087fe4ff */
[----:B------:R-:W-:Y:S09]  /*97b0*/  PLOP3.LUT P0, PT, PT, PT, PT, 0x80, 0x8 ;  /* 0x000000000008781c */ /* 0x000ff20003f0f070 */
[----:B------:R-:W-:Y:S11]  /*97c0*/  UIADD3 UR4, UPT, UPT, UR4, 0x200, UR8 ;  /* 0x0000020004047890 */ /* 0x000ff6000fffe008 */
[----:B------:R-:W-:Y:S01]  /*97d0*/  @!UPT UIADD3 URZ, UPT, UPT, URZ, URZ, URZ ;  /* 0x000000fffffff290 */ /* 0x000fe2000fffe0ff */
.L_x_201:
[----:B------:R-:W-:Y:S02]  /*97e0*/  PLOP3.LUT P1, PT, P1, P0, PT, 0xf2, 0x2f ;  /* 0x00000000002f781c */ /* 0x000fe40000f21e72 */
[----:B------:R-:W-:Y:S01]  /*97f0*/  @P0 R2UR P1, UR5, R38 ;  /* 0x00000000260502ca */ /* 0x000fe20000020000 */
[----:B------:R-:W-:Y:S07]  /*9800*/  UMOV UR7, UR36 ;  /* 0x0000002400077c82 */ /* 0x000fee0008000000 */
[----:B------:R-:W-:Y:S05]  /*9810*/  @P0 PLOP3.LUT P0, PT, P1, PT, PT, 0x80, 0x8 ;  /* 0x000000000008081c */ /* 0x000fea0000f0f070 */
[----:B------:R2:W-:Y:S08]  /*9820*/  UTMASTG.3D [UR4], [UR10] ;  /* 0x000000040a0073b5 */ /* 0x0005f00008010000 */
[----:B--2---:R-:W-:Y:S05]  /*9830*/  @P0 BRA.U.ANY `(.L_x_201) ;  /* 0xfffffffd00e80947 */ /* 0x004fea000393ffff */
[----:B------:R0:W-:Y:S02]  /*9840*/  UTMACMDFLUSH ;  /* 0x00000000000079b7 */ /* 0x0001e40000000000 */
.L_x_200:
[----:B------:R-:W-:Y:S05]  /*9850*/  BSYNC.RECONVERGENT B0 ;  /* 0x0000000000007941 */ /* 0x000fea0003800200 */
.L_x_199:
[----:B------:R-:W-:Y:S01]  /*9860*/  UIADD3 UR40, UPT, UPT, UR40, 0x1, URZ ;  /* 0x0000000128287890 */ /* 0x000fe2000fffe0ff */
[----:B------:R-:W-:Y:S01]  /*9870*/  ISETP.NE.AND P0, PT, R123, RZ, PT ;  /* 0x000000ff7b00720c */ /* 0x000fe20003f05270 */
[----:B------:R-:W-:Y:S02]  /*9880*/  BSSY.RECONVERGENT B0, `(.L_x_202) ;  /* 0x0000007000007945 */ /* 0x000fe40003800200 */
[----:B------:R-:W-:Y:S04]  /*9890*/  UISETP.NE.AND UP0, UPT, UR40, 0x3, UPT ;  /* 0x000000032800788c */ /* 0x000fe8000bf05270 */
[----:B------:R-:W-:Y:S02]  /*98a0*/  USEL UR4, URZ, 0x1, UP0 ;  /* 0x00000001ff047887 */ /* 0x000fe40008000000 */
[----:B------:R-:W-:Y:S02]  /*98b0*/  USEL UR40, UR40, URZ, UP0 ;  /* 0x000000ff28287287 */ /* 0x000fe40008000000 */
[----:B------:R-:W-:Y:S02]  /*98c0*/  ULOP3.LUT UR41, UR41, UR4, URZ, 0x3c, !UPT ;  /* 0x0000000429297292 */ /* 0x000fe4000f8e3cff */
[----:B------:R-:W-:Y:S10]  /*98d0*/  @P0 BRA `(.L_x_203) ;  /* 0x0000000000040947 */ /* 0x000ff40003800000 */
[----:B------:R-:W-:Y:S04]  /*98e0*/  DEPBAR.LE SB0, 0x1 ;  /* 0x000080400000791a */ /* 0x000fe80000000000 */
.L_x_203:
[----:B------:R-:W-:Y:S05]  /*98f0*/  BSYNC.RECONVERGENT B0 ;  /* 0x0000000000007941 */ /* 0x000fea0003800200 */
.L_x_202:
[----:B------:R-:W-:Y:S01]  /*9900*/  BAR.SYNC.DEFER_BLOCKING 0x1, 0x80 ;  /* 0x0042000000007b1d */ /* 0x000fe20000010000 */
[----:B------:R-:W-:Y:S01]  /*9910*/  ISETP.NE.AND P3, PT, R130, RZ, PT ;  /* 0x000000ff8200720c */ /* 0x000fe20003f65270 */
[----:B------:R-:W-:Y:S05]  /*9920*/  VIADD R110, R110, 0x1 ;  /* 0x000000016e6e7836 */ /* 0x000fea0000000000 */
[----:B------:R-:W-:Y:S01]  /*9930*/  ISETP.GE.U32.AND P0, PT, R110, 0x2, PT ;  /* 0x000000026e00780c */ /* 0x000fe20003f06070 */
[----:B------:R-:W-:Y:S11]  /*9940*/  BSSY.RECONVERGENT B0, `(.L_x_204) ;  /* 0x000000a000007945 */ /* 0x000ff60003800200 */
[----:B------:R-:W-:Y:S01]  /*9950*/  @!UPT UIADD3 URZ, UPT, UPT, URZ, URZ, URZ ;  /* 0x000000fffffff290 */ /* 0x000fe2000fffe0ff */
[----:B------:R-:W-:Y:S05]  /*9960*/  @!P0 BRA `(.L_x_205) ;  /* 0x00000000001c8947 */ /* 0x000fea0003800000 */
[C---:B-1----:R-:W-:Y:S02]  /*9970*/  @!P3 IMAD R0, R116.reuse, 0x8, R101 ;  /* 0x000000087400b824 */ /* 0x042fe400078e0265 */
[----:B------:R-:W-:Y:S02]  /*9980*/  VIADD R116, R116, 0x1 ;  /* 0x0000000174747836 */ /* 0x000fe40000000000 */
[----:B------:R-:W-:Y:S03]  /*9990*/  @!P3 VIADD R0, R0, 0x98 ;  /* 0x000000980000b836 */ /* 0x000fe60000000000 */
[----:B------:R-:W-:Y:S02]  /*99a0*/  ISETP.NE.AND P0, PT, R116, 0x3, PT ;  /* 0x000000037400780c */ /* 0x000fe40003f05270 */
[----:B------:R-:W-:Y:S02]  /*99b0*/  @!P3 PRMT R0, R102, 0x654, R0 ;  /* 0x000006546600b816 */ /* 0x000fe40000000000 */
[----:B------:R-:W-:Y:S02]  /*99c0*/  SEL R116, R116, RZ, P0 ;  /* 0x000000ff74747207 */ /* 0x000fe40000000000 */
[----:B------:R2:W-:Y:S07]  /*99d0*/  @!P3 SYNCS.ARRIVE.TRANS64.RED.A1T0 RZ, [R0+URZ], RZ ;  /* 0x000000ff00ffb9a7 */ /* 0x0005ee00081004ff */
.L_x_205:
[----:B------:R-:W-:Y:S05]  /*99e0*/  BSYNC.RECONVERGENT B0 ;  /* 0x0000000000007941 */ /* 0x000fea0003800200 */
.L_x_204:
[----:B------:R-:W-:Y:S01]  /*99f0*/  ISETP.NE.AND P0, PT, R128, RZ, PT ;  /* 0x000000ff8000720c */ /* 0x000fe20003f05270 */
[----:B------:R-:W-:Y:S01]  /*9a00*/  IMAD.MOV.U32 R38, RZ, RZ, 0x20 ;  /* 0x00000020ff267424 */ /* 0x000fe200078e00ff */
[----:B------:R-:W-:Y:S02]  /*9a10*/  ISETP.NE.AND P2, PT, R127, RZ, PT ;  /* 0x000000ff7f00720c */ /* 0x000fe40003f45270 */
[----:B------:R-:W-:Y:S02]  /*9a20*/  PLOP3.LUT P1, PT, P3, P0, PT, 0xf8, 0x8f ;  /* 0x00000000008f781c */ /* 0x000fe40001f21f70 */
[----:B------:R-:W-:Y:S11]  /*9a30*/  SEL R111, R111, 0x1, P3 ;  /* 0x000000016f6f7807 */ /* 0x000ff60001800000 */
[----:B------:R-:W3:Y:S01]  /*9a40*/  @!P1 S2R R102, SR_CgaCtaId ;  /* 0x0000000000669919 */ /* 0x000ee20000008800 */
[----:B-12---:R-:W-:Y:S04]  /*9a50*/  @!P1 MOV R0, 0x400 ;  /* 0x0000040000009802 */ /* 0x006fe80000000f00 */
[----:B---3--:R-:W-:Y:S02]  /*9a60*/  @!P1 LEA R101, R102, R0, 0x18 ;  /* 0x0000000066659211 */ /* 0x008fe400078ec0ff */
[----:B------:R-:W-:Y:S03]  /*9a70*/  @!P1 SHF.L.U32 R0, R112, 0x1f, RZ ;  /* 0x0000001f70009819 */ /* 0x000fe600000006ff */
[----:B------:R-:W-:Y:S04]  /*9a80*/  @!P1 IMAD R2, R109, 0x8, R101 ;  /* 0x000000086d029824 */ /* 0x000fe800078e0265 */
[----:B------:R-:W1:Y:S02]  /*9a90*/  @!P1 SYNCS.PHASECHK.TRANS64.TRYWAIT P0, [R2+URZ+0x80], R0 ;  /* 0x00008000020095a7 */ /* 0x000e6400080011ff */
[----:B-1----:R-:W-:Y:S02]  /*9aa0*/  @!P1 SEL R111, RZ, 0x1, !P0 ;  /* 0x00000001ff6f9807 */ /* 0x002fe40004000000 */
[----:B------:R-:W-:Y:S02]  /*9ab0*/  PLOP3.LUT P1, PT, PT, PT, PT, 0x80, 0x8 ;  /* 0x000000000008781c */ /* 0x000fe40003f2f070 */
[----:B------:R-:W-:Y:S02]  /*9ac0*/  PLOP3.LUT P0, PT, PT, PT, PT, 0x8, 0x80 ;  /* 0x000000000080781c */ /* 0x000fe40003f0e170 */
[----:B------:R-:W-:Y:S01]  /*9ad0*/  P2R R128, PR, RZ, 0x2 ;  /* 0x00000002ff807803 */ /* 0x000fe20000000000 */
[----:B------:R-:W-:Y:S10]  /*9ae0*/  @P2 BRA `(.L_x_206) ;  /* 0xffffffbc00c82947 */ /* 0x000ff4000383ffff */
[----:B------:R-:W-:Y:S01]  /*9af0*/  ISETP.NE.AND P2, PT, R126, RZ, PT ;  /* 0x000000ff7e00720c */ /* 0x000fe20003f45270 */
[----:B------:R-:W-:Y:S01]  /*9b00*/  UIADD3 UR37, UPT, UPT, UR37, 0x2, URZ ;  /* 0x0000000225257890 */ /* 0x000fe2000fffe0ff */
[----:B------:R-:W-:Y:S01]  /*9b10*/  ISETP.NE.AND P0, PT, R106, 0x2, PT ;  /* 0x000000026a00780c */ /* 0x000fe20003f05270 */
[----:B------:R-:W-:Y:S02]  /*9b20*/  IMAD.IADD R23, R113, 0x1, R82 ;  /* 0x0000000171177824 */ /* 0x000fe400078e0252 */
[----:B------:R-:W-:Y:S01]  /*9b30*/  IMAD.IADD R22, R114, 0x1, R83 ;  /* 0x0000000172167824 */ /* 0x000fe200078e0253 */
[----:B------:R-:W-:Y:S02]  /*9b40*/  SEL R0, RZ, 0x1, P0 ;  /* 0x00000001ff007807 */ /* 0x000fe40000000000 */
[----:B------:R-:W-:Y:S02]  /*9b50*/  SEL R106, R106, RZ, P0 ;  /* 0x000000ff6a6a7207 */ /* 0x000fe40000000000 */
[----:B------:R-:W-:-:S03]  /*9b60*/  LOP3.LUT R117, R117, R0, RZ, 0x3c, !PT ;  /* 0x0000000075757212 */ /* 0x000fc600078e3cff */
[----:B------:R-:W-:Y:S01]  /*9b70*/  @P2 R2UR UR36, R115 ;  /* 0x00000000732422ca */ /* 0x000fe200000e0000 */
[----:B------:R-:W-:-:S14]  /*9b80*/  @P2 BRA `(.L_x_207) ;  /* 0xffffffb000402947 */ /* 0x000fdc000383ffff */
[----:B------:R-:W-:-:S09]  /*9b90*/  UISETP.NE.AND UP0, UPT, UR43, URZ, UPT ;  /* 0x000000ff2b00728c */ /* 0x000fd2000bf05270 */
[----:B------:R-:W-:Y:S05]  /*9ba0*/  BRA.U !UP0, `(.L_x_208) ;  /* 0x0000000108487547 */ /* 0x000fea000b800000 */
[----:B------:R-:W1:Y:S02]  /*9bb0*/  LDCU.64 UR4, c[0x0][0x890] ;  /* 0x00011200ff0477ac */ /* 0x000e640008000a00 */
[----:B-1----:R-:W-:-:S04]  /*9bc0*/  UISETP.NE.U32.AND UP0, UPT, UR4, URZ, UPT ;  /* 0x000000ff0400728c */ /* 0x002fc8000bf05070 */
[----:B------:R-:W-:-:S09]  /*9bd0*/  UISETP.NE.AND.EX UP0, UPT, UR5, URZ, UPT, UP0 ;  /* 0x000000ff0500728c */ /* 0x000fd2000bf05300 */
[----:B------:R-:W-:Y:S05]  /*9be0*/  BRA.U UP0, `(.L_x_209) ;  /* 0x00000001000c7547 */ /* 0x000fea000b800000 */
[----:B------:R-:W-:-:S13]  /*9bf0*/  FSETP.NEU.AND P0, PT, R62, RZ, PT ;  /* 0x000000ff3e00720b */ /* 0x000fda0003f0d000 */
[----:B------:R-:W-:Y:S05]  /*9c00*/  @!P0 EXIT ;  /* 0x000000000000894d */ /* 0x000fea0003800000 */
[----:B------:R-:W-:Y:S05]  /*9c10*/  BRA `(.L_x_208) ;  /* 0x00000000002c7947 */ /* 0x000fea0003800000 */
.L_x_209:
[----:B------:R-:W-:Y:S01]  /*9c20*/  ISETP.NE.AND P0, PT, R103, RZ, PT ;  /* 0x000000ff6700720c */ /* 0x000fe20003f05270 */
[----:B------:R-:W-:-:S12]  /*9c30*/  BSSY.RECONVERGENT B0, `(.L_x_208) ;  /* 0x0000009000007945 */ /* 0x000fd80003800200 */
[----:B------:R-:W-:Y:S05]  /*9c40*/  @P0 BRA `(.L_x_210) ;  /* 0x0000000000140947 */ /* 0x000fea0003800000 */
[----:B------:R-:W1:Y:S02]  /*9c50*/  LDCU.64 UR4, c[0x0][0x888] ;  /* 0x00011100ff0477ac */ /* 0x000e640008000a00 */
[----:B-1----:R-:W-:-:S04]  /*9c60*/  ISETP.NE.U32.AND P0, PT, RZ, UR4, PT ;  /* 0x00000004ff007c0c */ /* 0x002fc8000bf05070 */
[----:B------:R-:W-:-:S13]  /*9c70*/  ISETP.NE.AND.EX P0, PT, RZ, UR5, PT, P0 ;  /* 0x00000005ff007c0c */ /* 0x000fda000bf05300 */
[----:B------:R-:W-:Y:S05]  /*9c80*/  @!P0 EXIT ;  /* 0x000000000000894d */ /* 0x000fea0003800000 */
[----:B------:R-:W-:Y:S05]  /*9c90*/  BRA `(.L_x_211) ;  /* 0x0000000000087947 */ /* 0x000fea0003800000 */
.L_x_210:
[----:B------:R-:W-:-:S13]  /*9ca0*/  FSETP.NEU.AND P0, PT, R62, RZ, PT ;  /* 0x000000ff3e00720b */ /* 0x000fda0003f0d000 */
[----:B------:R-:W-:Y:S05]  /*9cb0*/  @!P0 EXIT ;  /* 0x000000000000894d */ /* 0x000fea0003800000 */
.L_x_211:
[----:B------:R-:W-:Y:S05]  /*9cc0*/  BSYNC.RECONVERGENT B0 ;  /* 0x0000000000007941 */ /* 0x000fea0003800200 */
.L_x_208:
[----:B------:R-:W-:Y:S01]  /*9cd0*/  IMAD R0, R116, 0x8, R101 ;  /* 0x0000000874007824 */ /* 0x000fe200078e0265 */
[----:B------:R-:W-:-:S04]  /*9ce0*/  DEPBAR.LE SB0, 0x0 ;  /* 0x000080000000791a */ /* 0x000fc80000000000 */
[----:B------:R-:W-:-:S04]  /*9cf0*/  IADD3 R0, PT, PT, R0, 0x98, RZ ;  /* 0x0000009800007810 */ /* 0x000fc80007ffe0ff */
[----:B------:R-:W-:-:S04]  /*9d00*/  PRMT R0, R102, 0x654, R0 ;  /* 0x0000065466007816 */ /* 0x000fc80000000000 */
[----:B------:R-:W-:Y:S01]  /*9d10*/  SYNCS.ARRIVE.TRANS64.RED.A1T0 RZ, [R0+URZ], RZ ;  /* 0x000000ff00ff79a7 */ /* 0x000fe200081004ff */
[----:B------:R-:W-:Y:S05]  /*9d20*/  EXIT ;  /* 0x000000000000794d */ /* 0x000fea0003800000 */
.L_x_19:
[----:B----4-:R4:W1:Y:S02]  /*9d30*/  SYNCS.PHASECHK.TRANS64.TRYWAIT P0, [R2+URZ+0x130], R3 ;  /* 0x00013003020075a7 */ /* 0x01086400080011ff */
[----:B-1----:R-:W-:Y:S05]  /*9d40*/  @!P0 NANOSLEEP.SYNCS 0x989680 ;  /* 0x009896800000895d */ /* 0x002fea0003900000 */
[----:B------:R-:W1:Y:S02]  /*9d50*/  @!P0 SYNCS.PHASECHK.TRANS64 P0, [R2+URZ+0x130], R3 ;  /* 0x00013003020085a7 */ /* 0x000e6400080010ff */
[----:B-1----:R-:W-:Y:S05]  /*9d60*/  @!P0 BRA `(.L_x_19) ;  /* 0xfffffffc00f08947 */ /* 0x002fea000383ffff */
[----:B------:R-:W-:Y:S05]  /*9d70*/  BRA `(.L_x_212) ;  /* 0xffffff78001c7947 */ /* 0x000fea000383ffff */
.L_x_22:
[----:B-1----:R-:W-:-:S07]  /*9d80*/  MOV R2, UR33 ;  /* 0x0000002100027c02 */ /* 0x002fce0008000f00 */
.L_x_213:
[----:B-1----:R1:W4:Y:S02]  /*9d90*/  SYNCS.PHASECHK.TRANS64.TRYWAIT P0, [R2+URZ+0x40], R4 ;  /* 0x00004004020075a7 */ /* 0x00232400080011ff */
[----:B----4-:R-:W-:Y:S05]  /*9da0*/  @!P0 NANOSLEEP.SYNCS 0x989680 ;  /* 0x009896800000895d */ /* 0x010fea0003900000 */
[----:B------:R-:W4:Y:S02]  /*9db0*/  @!P0 SYNCS.PHASECHK.TRANS64 P0, [R2+URZ+0x40], R4 ;  /* 0x00004004020085a7 */ /* 0x000f2400080010ff */
[----:B----4-:R-:W-:Y:S05]  /*9dc0*/  @!P0 BRA `(.L_x_213) ;  /* 0xfffffffc00f08947 */ /* 0x010fea000383ffff */
[----:B------:R-:W-:Y:S05]  /*9dd0*/  BRA `(.L_x_21) ;  /* 0xffffff78006c7947 */ /* 0x000fea000383ffff */
.L_x_28:
[----:B-1----:R-:W-:-:S07]  /*9de0*/  MOV R2, UR17 ;  /* 0x0000001100027c02 */ /* 0x002fce0008000f00 */
.L_x_214:
[----:B-1----:R1:W4:Y:S02]  /*9df0*/  SYNCS.PHASECHK.TRANS64.TRYWAIT P0, [R2+URZ+0x40], R4 ;  /* 0x00004004020075a7 */ /* 0x00232400080011ff */
[----:B----4-:R-:W-:Y:S05]  /*9e00*/  @!P0 NANOSLEEP.SYNCS 0x989680 ;  /* 0x009896800000895d */ /* 0x010fea0003900000 */
[----:B------:R-:W4:Y:S02]  /*9e10*/  @!P0 SYNCS.PHASECHK.TRANS64 P0, [R2+URZ+0x40], R4 ;  /* 0x00004004020085a7 */ /* 0x000f2400080010ff */
[----:B----4-:R-:W-:Y:S05]  /*9e20*/  @!P0 BRA `(.L_x_214) ;  /* 0xfffffffc00f08947 */ /* 0x010fea000383ffff */
[----:B------:R-:W-:Y:S05]  /*9e30*/  BRA `(.L_x_27) ;  /* 0xffffff7c00187947 */ /* 0x000fea000383ffff */
.L_x_32:
[----:B-1----:R1:W4:Y:S02]  /*9e40*/  SYNCS.PHASECHK.TRANS64.TRYWAIT P0, [R2+URZ+0xc0], R3 ;  /* 0x0000c003020075a7 */ /* 0x00232400080011ff */
[----:B----4-:R-:W-:Y:S05]  /*9e50*/  @!P0 NANOSLEEP.SYNCS 0x989680 ;  /* 0x009896800000895d */ /* 0x010fea0003900000 */
[----:B------:R-:W4:Y:S02]  /*9e60*/  @!P0 SYNCS.PHASECHK.TRANS64 P0, [R2+URZ+0xc0], R3 ;  /* 0x0000c003020085a7 */ /* 0x000f2400080010ff */
[----:B----4-:R-:W-:Y:S05]  /*9e70*/  @!P0 BRA `(.L_x_32) ;  /* 0xfffffffc00f08947 */ /* 0x010fea000383ffff */
[----:B------:R-:W-:Y:S05]  /*9e80*/  BRA `(.L_x_215) ;  /* 0xffffff7c00a87947 */ /* 0x000fea000383ffff */
.L_x_36:
[----:B--2---:R-:W-:-:S07]  /*9e90*/  MOV R0, UR4 ;  /* 0x0000000400007c02 */ /* 0x004fce0008000f00 */
.L_x_216:
[----:B-1----:R1:W2:Y:S02]  /*9ea0*/  SYNCS.PHASECHK.TRANS64.TRYWAIT P0, [R0+URZ], R2 ;  /* 0x00000002000075a7 */ /* 0x0022a400080011ff */
[----:B--2---:R-:W-:Y:S05]  /*9eb0*/  @!P0 NANOSLEEP.SYNCS 0x989680 ;  /* 0x009896800000895d */ /* 0x004fea0003900000 */
[----:B------:R-:W2:Y:S02]  /*9ec0*/  @!P0 SYNCS.PHASECHK.TRANS64 P0, [R0+URZ], R2 ;  /* 0x00000002000085a7 */ /* 0x000ea400080010ff */
[----:B--2---:R-:W-:Y:S05]  /*9ed0*/  @!P0 BRA `(.L_x_216) ;  /* 0xfffffffc00f08947 */ /* 0x004fea000383ffff */
[----:B------:R-:W-:Y:S05]  /*9ee0*/  BRA `(.L_x_217) ;  /* 0xffffff8400187947 */ /* 0x000fea000383ffff */
.L_x_37:
[----:B--2---:R-:W-:-:S07]  /*9ef0*/  MOV R0, UR4 ;  /* 0x0000000400007c02 */ /* 0x004fce0008000f00 */
.L_x_218:
[----:B-1----:R1:W2:Y:S02]  /*9f00*/  SYNCS.PHASECHK.TRANS64.TRYWAIT P0, [R0+URZ], R3 ;  /* 0x00000003000075a7 */ /* 0x0022a400080011ff */
[----:B--2---:R-:W-:Y:S05]  /*9f10*/  @!P0 NANOSLEEP.SYNCS 0x989680 ;  /* 0x009896800000895d */ /* 0x004fea0003900000 */
[----:B------:R-:W2:Y:S02]  /*9f20*/  @!P0 SYNCS.PHASECHK.TRANS64 P0, [R0+URZ], R3 ;  /* 0x00000003000085a7 */ /* 0x000ea400080010ff */
[----:B--2---:R-:W-:Y:S05]  /*9f30*/  @!P0 BRA `(.L_x_218) ;  /* 0xfffffffc00f08947 */ /* 0x004fea000383ffff */
[----:B------:R-:W-:Y:S05]  /*9f40*/  BRA `(.L_x_219) ;  /* 0xffffff8400247947 */ /* 0x000fea000383ffff */
.L_x_38:
[----:B--2---:R-:W-:-:S07]  /*9f50*/  MOV R0, UR4 ;  /* 0x0000000400007c02 */ /* 0x004fce0008000f00 */
.L_x_220:
[----:B-1----:R1:W2:Y:S02]  /*9f60*/  SYNCS.PHASECHK.TRANS64.TRYWAIT P0, [R0+URZ], R3 ;  /* 0x00000003000075a7 */ /* 0x0022a400080011ff */
[----:B--2---:R-:W-:Y:S05]  /*9f70*/  @!P0 NANOSLEEP.SYNCS 0x989680 ;  /* 0x009896800000895d */ /* 0x004fea0003900000 */
[----:B------:R-:W2:Y:S02]  /*9f80*/  @!P0 SYNCS.PHASECHK.TRANS64 P0, [R0+URZ], R3 ;  /* 0x00000003000085a7 */ /* 0x000ea400080010ff */
[----:B--2---:R-:W-:Y:S05]  /*9f90*/  @!P0 BRA `(.L_x_220) ;  /* 0xfffffffc00f08947 */ /* 0x004fea000383ffff */
[----:B------:R-:W-:Y:S05]  /*9fa0*/  BRA `(.L_x_221) ;  /* 0xffffff8400307947 */ /* 0x000fea000383ffff */
.L_x_39:
[----:B--2---:R-:W-:-:S07]  /*9fb0*/  MOV R0, UR4 ;  /* 0x0000000400007c02 */ /* 0x004fce0008000f00 */
.L_x_222:
[----:B-1----:R1:W2:Y:S02]  /*9fc0*/  SYNCS.PHASECHK.TRANS64.TRYWAIT P0, [R0+URZ], R3 ;  /* 0x00000003000075a7 */ /* 0x0022a400080011ff */
[----:B--2---:R-:W-:Y:S05]  /*9fd0*/  @!P0 NANOSLEEP.SYNCS 0x989680 ;  /* 0x009896800000895d */ /* 0x004fea0003900000 */
[----:B------:R-:W2:Y:S02]  /*9fe0*/  @!P0 SYNCS.PHASECHK.TRANS64 P0, [R0+URZ], R3 ;  /* 0x00000003000085a7 */ /* 0x000ea400080010ff */
[----:B--2---:R-:W-:Y:S05]  /*9ff0*/  @!P0 BRA `(.L_x_222) ;  /* 0xfffffffc00f08947 */ /* 0x004fea000383ffff */
[----:B------:R-:W-:Y:S05]  /*a000*/  BRA `(.L_x_223) ;  /* 0xffffff84003c7947 */ /* 0x000fea000383ffff */
.L_x_40:
[----:B--2---:R-:W-:-:S07]  /*a010*/  MOV R0, UR4 ;  /* 0x0000000400007c02 */ /* 0x004fce0008000f00 */
.L_x_224:
[----:B-1----:R1:W2:Y:S02]  /*a020*/  SYNCS.PHASECHK.TRANS64.TRYWAIT P0, [R0+URZ], R3 ;  /* 0x00000003000075a7 */ /* 0x0022a400080011ff */
[----:B--2---:R-:W-:Y:S05]  /*a030*/  @!P0 NANOSLEEP.SYNCS 0x989680 ;  /* 0x009896800000895d */ /* 0x004fea0003900000 */
[----:B------:R-:W2:Y:S02]  /*a040*/  @!P0 SYNCS.PHASECHK.TRANS64 P0, [R0+URZ], R3 ;  /* 0x00000003000085a7 */ /* 0x000ea400080010ff */
[----:B--2---:R-:W-:Y:S05]  /*a050*/  @!P0 BRA `(.L_x_224) ;  /* 0xfffffffc00f08947 */ /* 0x004fea000383ffff */
[----:B------:R-:W-:Y:S05]  /*a060*/  BRA `(.L_x_225) ;  /* 0xffffff8400487947 */ /* 0x000fea000383ffff */
.L_x_41:
[----:B--2---:R-:W-:-:S07]  /*a070*/  MOV R0, UR4 ;  /* 0x0000000400007c02 */ /* 0x004fce0008000f00 */
.L_x_226:
[----:B-1----:R1:W2:Y:S02]  /*a080*/  SYNCS.PHASECHK.TRANS64.TRYWAIT P0, [R0+URZ], R3 ;  /* 0x00000003000075a7 */ /* 0x0022a400080011ff */
[----:B--2---:R-:W-:Y:S05]  /*a090*/  @!P0 NANOSLEEP.SYNCS 0x989680 ;  /* 0x009896800000895d */ /* 0x004fea0003900000 */
[----:B------:R-:W2:Y:S02]  /*a0a0*/  @!P0 SYNCS.PHASECHK.TRANS64 P0, [R0+URZ], R3 ;  /* 0x00000003000085a7 */ /* 0x000ea400080010ff */
[----:B--2---:R-:W-:Y:S05]  /*a0b0*/  @!P0 BRA `(.L_x_226) ;  /* 0xfffffffc00f08947 */ /* 0x004fea000383ffff */
[----:B------:R-:W-:Y:S05]  /*a0c0*/  BRA `(.L_x_227) ;  /* 0xffffff8400547947 */ /* 0x000fea000383ffff */
.L_x_42:
[----:B--2---:R-:W-:-:S07]  /*a0d0*/  MOV R0, UR4 ;  /* 0x0000000400007c02 */ /* 0x004fce0008000f00 */
.L_x_228:
[----:B-1----:R1:W2:Y:S02]  /*a0e0*/  SYNCS.PHASECHK.TRANS64.TRYWAIT P0, [R0+URZ], R3 ;  /* 0x00000003000075a7 */ /* 0x0022a400080011ff */
[----:B--2---:R-:W-:Y:S05]  /*a0f0*/  @!P0 NANOSLEEP.SYNCS 0x989680 ;  /* 0x009896800000895d */ /* 0x004fea0003900000 */
[----:B------:R-:W2:Y:S02]  /*a100*/  @!P0 SYNCS.PHASECHK.TRANS64 P0, [R0+URZ], R3 ;  /* 0x00000003000085a7 */ /* 0x000ea400080010ff */
[----:B--2---:R-:W-:Y:S05]  /*a110*/  @!P0 BRA `(.L_x_228) ;  /* 0xfffffffc00f08947 */ /* 0x004fea000383ffff */
[----:B------:R-:W-:Y:S05]  /*a120*/  BRA `(.L_x_229) ;  /* 0xffffff8400607947 */ /* 0x000fea000383ffff */
.L_x_45:
[----:B-1----:R1:W2:Y:S02]  /*a130*/  SYNCS.PHASECHK.TRANS64.TRYWAIT P0, [R0+URZ+0x120], R4 ;  /* 0x00012004000075a7 */ /* 0x0022a400080011ff */
[----:B--2---:R-:W-:Y:S05]  /*a140*/  @!P0 NANOSLEEP.SYNCS 0x989680 ;  /* 0x009896800000895d */ /* 0x004fea0003900000 */
[----:B------:R-:W2:Y:S02]  /*a150*/  @!P0 SYNCS.PHASECHK.TRANS64 P0, [R0+URZ+0x120], R4 ;  /* 0x00012004000085a7 */ /* 0x000ea400080010ff */
[----:B--2---:R-:W-:Y:S05]  /*a160*/  @!P0 BRA `(.L_x_45) ;  /* 0xfffffffc00f08947 */ /* 0x004fea000383ffff */
[----:B------:R-:W-:Y:S05]  /*a170*/  BRA `(.L_x_230) ;  /* 0xffffff8400bc7947 */ /* 0x000fea000383ffff */
.L_x_46:
[----:B------:R-:W-:-:S07]  /*a180*/  MOV R0, UR5 ;  /* 0x0000000500007c02 */ /* 0x000fce0008000f00 */
.L_x_231:
[----:B-1----:R1:W2:Y:S02]  /*a190*/  SYNCS.PHASECHK.TRANS64.TRYWAIT P0, [R0+URZ+0xd0], R5 ;  /* 0x0000d005000075a7 */ /* 0x0022a400080011ff */
[----:B--2---:R-:W-:Y:S05]  /*a1a0*/  @!P0 NANOSLEEP.SYNCS 0x989680 ;  /* 0x009896800000895d */ /* 0x004fea0003900000 */
[----:B------:R-:W2:Y:S02]  /*a1b0*/  @!P0 SYNCS.PHASECHK.TRANS64 P0, [R0+URZ+0xd0], R5 ;  /* 0x0000d005000085a7 */ /* 0x000ea400080010ff */
[----:B--2---:R-:W-:Y:S05]  /*a1c0*/  @!P0 BRA `(.L_x_231) ;  /* 0xfffffffc00f08947 */ /* 0x004fea000383ffff */
[----:B------:R-:W-:Y:S05]  /*a1d0*/  BRA `(.L_x_232) ;  /* 0xffffff8400cc7947 */ /* 0x000fea000383ffff */
.L_x_47:
[----:B-1----:R1:W2:Y:S02]  /*a1e0*/  SYNCS.PHASECHK.TRANS64.TRYWAIT P1, [R0+URZ+0xc0], R4 ;  /* 0x0000c004000075a7 */ /* 0x0022a400080211ff */
[----:B--2---:R-:W-:Y:S05]  /*a1f0*/  @!P1 NANOSLEEP.SYNCS 0x989680 ;  /* 0x009896800000995d */ /* 0x004fea0003900000 */
[----:B------:R-:W2:Y:S02]  /*a200*/  @!P1 SYNCS.PHASECHK.TRANS64 P1, [R0+URZ+0xc0], R4 ;  /* 0x0000c004000095a7 */ /* 0x000ea400080210ff */
[----:B--2---:R-:W-:Y:S05]  /*a210*/  @!P1 BRA `(.L_x_47) ;  /* 0xfffffffc00f09947 */ /* 0x004fea000383ffff */
[----:B------:R-:W-:Y:S05]  /*a220*/  BRA `(.L_x_233) ;  /* 0xffffff8400fc7947 */ /* 0x000fea000383ffff */
.L_x_50:
[----:B------:R-:W-:-:S07]  /*a230*/  MOV R0, UR5 ;  /* 0x0000000500007c02 */ /* 0x000fce0008000f00 */
.L_x_234:
[----:B-1----:R1:W2:Y:S02]  /*a240*/  SYNCS.PHASECHK.TRANS64.TRYWAIT P0, [R0+URZ+0xd0], R2 ;  /* 0x0000d002000075a7 */ /* 0x0022a400080011ff */
[----:B--2---:R-:W-:Y:S05]  /*a250*/  @!P0 NANOSLEEP.SYNCS 0x989680 ;  /* 0x009896800000895d */ /* 0x004fea0003900000 */
[----:B------:R-:W2:Y:S02]  /*a260*/  @!P0 SYNCS.PHASECHK.TRANS64 P0, [R0+URZ+0xd0], R2 ;  /* 0x0000d002000085a7 */ /* 0x000ea400080010ff */
[----:B--2---:R-:W-:Y:S05]  /*a270*/  @!P0 BRA `(.L_x_234) ;  /* 0xfffffffc00f08947 */ /* 0x004fea000383ffff */
[----:B------:R-:W-:Y:S05]  /*a280*/  BRA `(.L_x_49) ;  /* 0xffffff8800507947 */ /* 0x000fea000383ffff */
.L_x_57:
[----:B-1----:R1:W2:Y:S02]  /*a290*/  SYNCS.PHASECHK.TRANS64.TRYWAIT P1, [R0+URZ+0xc0], R2 ;  /* 0x0000c002000075a7 */ /* 0x0022a400080211ff */
[----:B--2---:R-:W-:Y:S05]  /*a2a0*/  @!P1 NANOSLEEP.SYNCS 0x989680 ;  /* 0x009896800000995d */ /* 0x004fea0003900000 */
[----:B------:R-:W2:Y:S02]  /*a2b0*/  @!P1 SYNCS.PHASECHK.TRANS64 P1, [R0+URZ+0xc0], R2 ;  /* 0x0000c002000095a7 */ /* 0x000ea400080210ff */
[----:B--2---:R-:W-:Y:S05]  /*a2c0*/  @!P1 BRA `(.L_x_57) ;  /* 0xfffffffc00f09947 */ /* 0x004fea000383ffff */
[----:B------:R-:W-:Y:S05]  /*a2d0*/  BRA `(.L_x_235) ;  /* 0xffffff8c00c07947 */ /* 0x000fea000383ffff */
.L_x_58:
[----:B------:R-:W-:-:S07]  /*a2e0*/  MOV R2, UR7 ;  /* 0x0000000700027c02 */ /* 0x000fce0008000f00 */
.L_x_236:
[----:B-1----:R1:W2:Y:S02]  /*a2f0*/  SYNCS.PHASECHK.TRANS64.TRYWAIT P0, [R2+URZ+0x100], R0 ;  /* 0x00010000020075a7 */ /* 0x0022a400080011ff */
[----:B--2---:R-:W-:Y:S05]  /*a300*/  @!P0 NANOSLEEP.SYNCS 0x989680 ;  /* 0x009896800000895d */ /* 0x004fea0003900000 */
[----:B------:R-:W2:Y:S02]  /*a310*/  @!P0 SYNCS.PHASECHK.TRANS64 P0, [R2+URZ+0x100], R0 ;  /* 0x00010000020085a7 */ /* 0x000ea400080010ff */
[----:B--2---:R-:W-:Y:S05]  /*a320*/  @!P0 BRA `(.L_x_236) ;  /* 0xfffffffc00f08947 */ /* 0x004fea000383ffff */
[----:B------:R-:W-:Y:S05]  /*a330*/  BRA `(.L_x_237) ;  /* 0xffffff8c00f87947 */ /* 0x000fea000383ffff */
.L_x_61:
[----:B------:R-:W-:Y:S07]  /*a340*/  MOV R0, UR6 ;  /* 0x0000000600007c02 */ /* 0x000fee0008000f00 */
.L_x_238:
[----:B-1----:R1:W2:Y:S02]  /*a350*/  SYNCS.PHASECHK.TRANS64.TRYWAIT P0, [R0+URZ], R2 ;  /* 0x00000002000075a7 */ /* 0x0022a400080011ff */
[----:B--2---:R-:W-:Y:S05]  /*a360*/  @!P0 NANOSLEEP.SYNCS 0x989680 ;  /* 0x009896800000895d */ /* 0x004fea0003900000 */
[----:B------:R-:W2:Y:S02]  /*a370*/  @!P0 SYNCS.PHASECHK.TRANS64 P0, [R0+URZ], R2 ;  /* 0x00000002000085a7 */ /* 0x000ea400080010ff */
[----:B--2---:R-:W-:Y:S05]  /*a380*/  @!P0 BRA `(.L_x_238) ;  /* 0xfffffffc00f08947 */ /* 0x004fea000383ffff */
[----:B------:R-:W-:Y:S05]  /*a390*/  BRA `(.L_x_60) ;  /* 0xffffff9000147947 */ /* 0x000fea000383ffff */
.L_x_64:
[----:B------:R-:W-:-:S07]  /*a3a0*/  MOV R0, UR6 ;  /* 0x0000000600007c02 */ /* 0x000fce0008000f00 */
.L_x_239:
[----:B--2---:R2:W4:Y:S02]  /*a3b0*/  SYNCS.PHASECHK.TRANS64.TRYWAIT P0, [R0+URZ], R2 ;  /* 0x00000002000075a7 */ /* 0x00452400080011ff */
[----:B----4-:R-:W-:Y:S05]  /*a3c0*/  @!P0 NANOSLEEP.SYNCS 0x989680 ;  /* 0x009896800000895d */ /* 0x010fea0003900000 */
[----:B------:R-:W4:Y:S02]  /*a3d0*/  @!P0 SYNCS.PHASECHK.TRANS64 P0, [R0+URZ], R2 ;  /* 0x00000002000085a7 */ /* 0x000f2400080010ff */
[----:B----4-:R-:W-:Y:S05]  /*a3e0*/  @!P0 BRA `(.L_x_239) ;  /* 0xfffffffc00f08947 */ /* 0x010fea000383ffff */
[----:B------:R-:W-:Y:S05]  /*a3f0*/  BRA `(.L_x_240) ;  /* 0xffffff9000f07947 */ /* 0x000fea000383ffff */
.L_x_65:
[----:B------:R-:W-:-:S07]  /*a400*/  MOV R0, UR6 ;  /* 0x0000000600007c02 */ /* 0x000fce0008000f00 */
.L_x_241:
[----:B-1----:R1:W2:Y:S02]  /*a410*/  SYNCS.PHASECHK.TRANS64.TRYWAIT P0, [R0+URZ], R3 ;  /* 0x00000003000075a7 */ /* 0x0022a400080011ff */
[----:B--2---:R-:W-:Y:S05]  /*a420*/  @!P0 NANOSLEEP.SYNCS 0x989680 ;  /* 0x009896800000895d */ /* 0x004fea0003900000 */
[----:B------:R-:W2:Y:S02]  /*a430*/  @!P0 SYNCS.PHASECHK.TRANS64 P0, [R0+URZ], R3 ;  /* 0x00000003000085a7 */ /* 0x000ea400080010ff */
[----:B--2---:R-:W-:Y:S05]  /*a440*/  @!P0 BRA `(.L_x_241) ;  /* 0xfffffffc00f08947 */ /* 0x004fea000383ffff */
[----:B------:R-:W-:Y:S05]  /*a450*/  BRA `(.L_x_242) ;  /* 0xffffff9000fc7947 */ /* 0x000fea000383ffff */
.L_x_66:
[----:B------:R-:W-:-:S07]  /*a460*/  MOV R0, UR6 ;  /* 0x0000000600007c02 */ /* 0x000fce0008000f00 */
.L_x_243:
[----:B-1----:R1:W2:Y:S02]  /*a470*/  SYNCS.PHASECHK.TRANS64.TRYWAIT P0, [R0+URZ], R3 ;  /* 0x00000003000075a7 */ /* 0x0022a400080011ff */
[----:B--2---:R-:W-:Y:S05]  /*a480*/  @!P0 NANOSLEEP.SYNCS 0x989680 ;  /* 0x009896800000895d */ /* 0x004fea0003900000 */
[----:B------:R-:W2:Y:S02]  /*a490*/  @!P0 SYNCS.PHASECHK.TRANS64 P0, [R0+URZ], R3 ;  /* 0x00000003000085a7 */ /* 0x000ea400080010ff */
[----:B--2---:R-:W-:Y:S05]  /*a4a0*/  @!P0 BRA `(.L_x_243) ;  /* 0xfffffffc00f08947 */ /* 0x004fea000383ffff */
[----:B------:R-:W-:Y:S05]  /*a4b0*/  BRA `(.L_x_244) ;  /* 0xffffff9400087947 */ /* 0x000fea000383ffff */
.L_x_67:
[----:B-1----:R-:W-:-:S07]  /*a4c0*/  MOV R0, UR7 ;  /* 0x0000000700007c02 */ /* 0x002fce0008000f00 */
.L_x_245:
[----:B-1----:R1:W2:Y:S02]  /*a4d0*/  SYNCS.PHASECHK.TRANS64.TRYWAIT P0, [R0+URZ], R2 ;  /* 0x00000002000075a7 */ /* 0x0022a400080011ff */
[----:B--2---:R-:W-:Y:S05]  /*a4e0*/  @!P0 NANOSLEEP.SYNCS 0x989680 ;  /* 0x009896800000895d */ /* 0x004fea0003900000 */
[----:B------:R-:W2:Y:S02]  /*a4f0*/  @!P0 SYNCS.PHASECHK.TRANS64 P0, [R0+URZ], R2 ;  /* 0x00000002000085a7 */ /* 0x000ea400080010ff */
[----:B--2---:R-:W-:Y:S05]  /*a500*/  @!P0 BRA `(.L_x_245) ;  /* 0xfffffffc00f08947 */ /* 0x004fea000383ffff */
[----:B------:R-:W-:Y:S05]  /*a510*/  BRA `(.L_x_246) ;  /* 0xffffff9400147947 */ /* 0x000fea000383ffff */
.L_x_72:
[----:B--2---:R2:W3:Y:S02]  /*a520*/  SYNCS.PHASECHK.TRANS64.TRYWAIT P0, [R0+URZ+0xc0], R2 ;  /* 0x0000c002000075a7 */ /* 0x0044e400080011ff */
[----:B---3--:R-:W-:Y:S05]  /*a530*/  @!P0 NANOSLEEP.SYNCS 0x989680 ;  /* 0x009896800000895d */ /* 0x008fea0003900000 */
[----:B------:R-:W3:Y:S02]  /*a540*/  @!P0 SYNCS.PHASECHK.TRANS64 P0, [R0+URZ+0xc0], R2 ;  /* 0x0000c002000085a7 */ /* 0x000ee400080010ff */
[----:B---3--:R-:W-:Y:S05]  /*a550*/  @!P0 BRA `(.L_x_72) ;  /* 0xfffffffc00f08947 */ /* 0x008fea000383ffff */
[----:B------:R-:W-:Y:S05]  /*a560*/  BRA `(.L_x_247) ;  /* 0xffffff9800107947 */ /* 0x000fea000383ffff */
.L_x_75:
[----:B------:R-:W-:Y:S07]  /*a570*/  MOV R0, UR13 ;  /* 0x0000000d00007c02 */ /* 0x000fee0008000f00 */
.L_x_248:
[----:B--2---:R2:W3:Y:S02]  /*a580*/  SYNCS.PHASECHK.TRANS64.TRYWAIT P0, [R0+URZ+0xb8], R2 ;  /* 0x0000b802000075a7 */ /* 0x0044e400080011ff */
[----:B---3--:R-:W-:Y:S05]  /*a590*/  @!P0 NANOSLEEP.SYNCS 0x989680 ;  /* 0x009896800000895d */ /* 0x008fea0003900000 */
[----:B------:R-:W3:Y:S02]  /*a5a0*/  @!P0 SYNCS.PHASECHK.TRANS64 P0, [R0+URZ+0xb8], R2 ;  /* 0x0000b802000085a7 */ /* 0x000ee400080010ff */
[----:B---3--:R-:W-:Y:S05]  /*a5b0*/  @!P0 BRA `(.L_x_248) ;  /* 0xfffffffc00f08947 */ /* 0x008fea000383ffff */
[----:B------:R-:W-:Y:S05]  /*a5c0*/  BRA `(.L_x_74) ;  /* 0xffffff9800f07947 */ /* 0x000fea000383ffff */
.L_x_78:
[----:B------:R-:W-:Y:S07]  /*a5d0*/  MOV R0, UR16 ;  /* 0x0000001000007c02 */ /* 0x000fee0008000f00 */
.L_x_249:
[----:B-1----:R1:W2:Y:S02]  /*a5e0*/  SYNCS.PHASECHK.TRANS64.TRYWAIT P0, [R0+URZ+0x98], R9 ;  /* 0x00009809000075a7 */ /* 0x0022a400080011ff */
[----:B--2---:R-:W-:Y:S05]  /*a5f0*/  @!P0 NANOSLEEP.SYNCS 0x989680 ;  /* 0x009896800000895d */ /* 0x004fea0003900000 */
[----:B------:R-:W2:Y:S02]  /*a600*/  @!P0 SYNCS.PHASECHK.TRANS64 P0, [R0+URZ+0x98], R9 ;  /* 0x00009809000085a7 */ /* 0x000ea400080010ff */
[----:B--2---:R-:W-:Y:S05]  /*a610*/  @!P0 BRA `(.L_x_249) ;  /* 0xfffffffc00f08947 */ /* 0x004fea000383ffff */
[----:B------:R-:W-:Y:S05]  /*a620*/  BRA `(.L_x_250) ;  /* 0xffffff9c00687947 */ /* 0x000fea000383ffff */
.L_x_79:
[----:B------:R-:W-:Y:S07]  /*a630*/  MOV R0, UR14 ;  /* 0x0000000e00007c02 */ /* 0x000fee0008000f00 */
.L_x_251:
[----:B-1----:R1:W2:Y:S02]  /*a640*/  SYNCS.PHASECHK.TRANS64.TRYWAIT P0, [R0+URZ+0x98], R22 ;  /* 0x00009816000075a7 */ /* 0x0022a400080011ff */
[----:B--2---:R-:W-:Y:S05]  /*a650*/  @!P0 NANOSLEEP.SYNCS 0x989680 ;  /* 0x009896800000895d */ /* 0x004fea0003900000 */
[----:B------:R-:W2:Y:S02]  /*a660*/  @!P0 SYNCS.PHASECHK.TRANS64 P0, [R0+URZ+0x98], R22 ;  /* 0x00009816000085a7 */ /* 0x000ea400080010ff */
[----:B--2---:R-:W-:Y:S05]  /*a670*/  @!P0 BRA `(.L_x_251) ;  /* 0xfffffffc00f08947 */ /* 0x004fea000383ffff */
[----:B------:R-:W-:Y:S05]  /*a680*/  BRA `(.L_x_252) ;  /* 0xffffffa000087947 */ /* 0x000fea000383ffff */
.L_x_81:
[----:B------:R-:W-:-:S07]  /*a690*/  MOV R0, UR4 ;  /* 0x0000000400007c02 */ /* 0x000fce0008000f00 */
.L_x_253:
[----:B-1----:R1:W3:Y:S02]  /*a6a0*/  SYNCS.PHASECHK.TRANS64.TRYWAIT P0, [R0+URZ], R2 ;  /* 0x00000002000075a7 */ /* 0x0022e400080011ff */
[----:B---3--:R-:W-:Y:S05]  /*a6b0*/  @!P0 NANOSLEEP.SYNCS 0x989680 ;  /* 0x009896800000895d */ /* 0x008fea0003900000 */
[----:B------:R-:W3:Y:S02]  /*a6c0*/  @!P0 SYNCS.PHASECHK.TRANS64 P0, [R0+URZ], R2 ;  /* 0x00000002000085a7 */ /* 0x000ee400080010ff */
[----:B---3--:R-:W-:Y:S05]  /*a6d0*/  @!P0 BRA `(.L_x_253) ;  /* 0xfffffffc00f08947 */ /* 0x008fea000383ffff */
[----:B------:R-:W-:Y:S05]  /*a6e0*/  BRA `(.L_x_254) ;  /* 0xffffffa000947947 */ /* 0x000fea000383ffff */
.L_x_82:
[----:B------:R-:W-:-:S07]  /*a6f0*/  MOV R0, UR4 ;  /* 0x0000000400007c02 */ /* 0x000fce0008000f00 */
.L_x_255:
[----:B-1----:R1:W3:Y:S02]  /*a700*/  SYNCS.PHASECHK.TRANS64.TRYWAIT P0, [R0+URZ], R2 ;  /* 0x00000002000075a7 */ /* 0x0022e400080011ff */
[----:B---3--:R-:W-:Y:S05]  /*a710*/  @!P0 NANOSLEEP.SYNCS 0x989680 ;  /* 0x009896800000895d */ /* 0x008fea0003900000 */
[----:B------:R-:W3:Y:S02]  /*a720*/  @!P0 SYNCS.PHASECHK.TRANS64 P0, [R0+URZ], R2 ;  /* 0x00000002000085a7 */ /* 0x000ee400080010ff */
[----:B---3--:R-:W-:Y:S05]  /*a730*/  @!P0 BRA `(.L_x_255) ;  /* 0xfffffffc00f08947 */ /* 0x008fea000383ffff */
[----:B------:R-:W-:Y:S05]  /*a740*/  BRA `(.L_x_256) ;  /* 0xffffffa000a07947 */ /* 0x000fea000383ffff */
.L_x_84:
[----:B-1----:R1:W2:Y:S02]  /*a750*/  SYNCS.PHASECHK.TRANS64.TRYWAIT P0, [R0+URZ+0xc0], R2 ;  /* 0x0000c002000075a7 */ /* 0x0022a400080011ff */
[----:B--2---:R-:W-:Y:S05]  /*a760*/  @!P0 NANOSLEEP.SYNCS 0x989680 ;  /* 0x009896800000895d */ /* 0x004fea0003900000 */
[----:B------:R-:W2:Y:S02]  /*a770*/  @!P0 SYNCS.PHASECHK.TRANS64 P0, [R0+URZ+0xc0], R2 ;  /* 0x0000c002000085a7 */ /* 0x000ea400080010ff */
[----:B--2---:R-:W-:Y:S05]  /*a780*/  @!P0 BRA `(.L_x_84) ;  /* 0xfffffffc00f08947 */ /* 0x004fea000383ffff */
[----:B------:R-:W-:Y:S05]  /*a790*/  BRA `(.L_x_257) ;  /* 0xffffffa4005c7947 */ /* 0x000fea000383ffff */
.L_x_98:
[----:B-1----:R1:W2:Y:S02]  /*a7a0*/  SYNCS.PHASECHK.TRANS64.TRYWAIT P0, [R2+URZ+0x80], R0 ;  /* 0x00008000020075a7 */ /* 0x0022a400080011ff */
[----:B--2---:R-:W-:Y:S05]  /*a7b0*/  @!P0 NANOSLEEP.SYNCS 0x989680 ;  /* 0x009896800000895d */ /* 0x004fea0003900000 */
[----:B------:R-:W2:Y:S02]  /*a7c0*/  @!P0 SYNCS.PHASECHK.TRANS64 P0, [R2+URZ+0x80], R0 ;  /* 0x00008000020085a7 */ /* 0x000ea400080010ff */
[----:B--2---:R-:W-:Y:S05]  /*a7d0*/  @!P0 BRA `(.L_x_98) ;  /* 0xfffffffc00f08947 */ /* 0x004fea000383ffff */
[----:B------:R-:W-:Y:S05]  /*a7e0*/  BRA `(.L_x_97) ;  /* 0xffffffb000d87947 */ /* 0x000fea000383ffff */
.L_x_101:
[----:B--2---:R2:W1:Y:S02]  /*a7f0*/  SYNCS.PHASECHK.TRANS64.TRYWAIT P0, [R131+URZ+0xe0], R0 ;  /* 0x0000e000830075a7 */ /* 0x00446400080011ff */
[----:B-1----:R-:W-:Y:S05]  /*a800*/  @!P0 NANOSLEEP.SYNCS 0x989680 ;  /* 0x009896800000895d */ /* 0x002fea0003900000 */
[----:B------:R-:W1:Y:S02]  /*a810*/  @!P0 SYNCS.PHASECHK.TRANS64 P0, [R131+URZ+0xe0], R0 ;  /* 0x0000e000830085a7 */ /* 0x000e6400080010ff */
[----:B-1----:R-:W-:Y:S05]  /*a820*/  @!P0 BRA `(.L_x_101) ;  /* 0xfffffffc00f08947 */ /* 0x002fea000383ffff */
[----:B------:R-:W-:Y:S05]  /*a830*/  BRA `(.L_x_100) ;  /* 0xffffffb400347947 */ /* 0x000fea000383ffff */
        .weak           $__internal_0_$__cuda_sm10x_tcgen05_guardrail_trap_col_being_dealloced_not_returned_by_alloc
        .type           $__internal_0_$__cuda_sm10x_tcgen05_guardrail_trap_col_being_dealloced_not_returned_by_alloc,@function
        .size           $__internal_0_$__cuda_sm10x_tcgen05_guardrail_trap_col_being_dealloced_not_returned_by_alloc,($__internal_1_$__cuda_sm10x_tcgen05_guardrail_trap_phase_invalid_during_alloc - $__internal_0_$__cuda_sm10x_tcgen05_guardrail_trap_col_being_dealloced_not_returned_by_alloc)
$__internal_0_$__cuda_sm10x_tcgen05_guardrail_trap_col_being_dealloced_not_returned_by_alloc:
[----:B------:R-:W-:Y:S05]  /*a840*/  BPT.TRAP 0x1 ;  /* 0x000000040000795c */ /* 0x000fea0000300000 */
[----:B------:R-:W-:-:S04]  /*a850*/  HFMA2 R3, -RZ, RZ, 0, 0 ;  /* 0x00000000ff037431 */ /* 0x000fc800000001ff */
[----:B------:R-:W-:Y:S05]  /*a860*/  RET.REL.NODEC R2 `(_ZN7cutlass13device_kernelINS_4gemm6kernel13GemmUniversalIN4cute5tupleIJiiiiEEENS1_10collective13CollectiveMmaINS1_35MainloopSm100TmaUmmaWarpSpecializedILi8ELi2ELi4ENS5_IJNS4_1CILi1EEESB_SB_EEEEENS5_IJNSA_ILi128EEENSA_ILi64EEESF_EEENS_6half_tENS5_IJlSB_lEEESH_SI_NS4_8TiledMMAINS4_8MMA_AtomIJNS4_20SM100_MMA_F16BF16_SSISH_SH_fLi128ELi64ELNS4_4UMMA5MajorE0ELSN_0ELNSM_7ScaleInE0ELSO_0EEEEEENS4_6LayoutISC_NS5_IJNSA_ILi0EEESS_SS_EEEEENS5_IJNS4_10UnderscoreESV_SV_EEEEENS4_13SM90_TMA_LOADENS4_14ComposedLayoutINS4_7SwizzleILi3ELi4ELi3EEENS4_18smem_ptr_flag_bitsILi16EEENSR_INS5_IJNSA_ILi8EEESF_EEENS5_IJSF_SB_EEEEEEEvNS4_8identityESY_S18_vS19_EENS_8epilogue10collective18CollectiveEpilogueINS1B_23Sm100TmaWarpSpecializedILi3ELi2ELi32ELb1ELb0EEEJSG_NS5_IJNSR_ISE_SB_EENSR_INSA_ILi32EEESB_EEEEESH_SI_SH_SI_NS1B_6fusion15FusionCallbacksIS1F_NS1K_13LinCombEltActINS1B_6thread7SigmoidESH_fSH_fLNS_15FloatRoundStyleE2EEESG_S1J_JEEENS4_5SM1004TMEM4LOAD26SM100_TMEM_LOAD_32dp32b32xESY_NSZ_INS10_ILi2ELi4ELi3EEES13_NSR_INS5_IJS14_S1H_EEENS5_IJS1H_SB_EEEEEEENS4_39AutoVectorizingCopyWithAssumedAlignmentILi128EEENS4_14SM90_TMA_STOREES20_S22_S22_EEEvvEEEEvNT_6ParamsE) ;  /* 0xffffff5402e47950 */ /* 0x000fea0003c3ffff */
        .weak           $__internal_1_$__cuda_sm10x_tcgen05_guardrail_trap_phase_invalid_during_alloc
        .type           $__internal_1_$__cuda_sm10x_tcgen05_guardrail_trap_phase_invalid_during_alloc,@function
        .size           $__internal_1_$__cuda_sm10x_tcgen05_guardrail_trap_phase_invalid_during_alloc,($__internal_2_$__cuda_sm10x_tcgen05_guardrail_trap_unallocated_columns_being_dealloced - $__internal_1_$__cuda_sm10x_tcgen05_guardrail_trap_phase_invalid_during_alloc)
$__internal_1_$__cuda_sm10x_tcgen05_guardrail_trap_phase_invalid_during_alloc:
[----:B------:R-:W-:Y:S05]  /*a870*/  BPT.TRAP 0x1 ;  /* 0x000000040000795c */ /* 0x000fea0000300000 */
[----:B------:R-:W-:-:S04]  /*a880*/  MOV R3, 0x0 ;  /* 0x0000000000037802 */ /* 0x000fc80000000f00 */
[----:B------:R-:W-:Y:S05]  /*a890*/  RET.REL.NODEC R2 `(_ZN7cutlass13device_kernelINS_4gemm6kernel13GemmUniversalIN4cute5tupleIJiiiiEEENS1_10collective13CollectiveMmaINS1_35MainloopSm100TmaUmmaWarpSpecializedILi8ELi2ELi4ENS5_IJNS4_1CILi1EEESB_SB_EEEEENS5_IJNSA_ILi128EEENSA_ILi64EEESF_EEENS_6half_tENS5_IJlSB_lEEESH_SI_NS4_8TiledMMAINS4_8MMA_AtomIJNS4_20SM100_MMA_F16BF16_SSISH_SH_fLi128ELi64ELNS4_4UMMA5MajorE0ELSN_0ELNSM_7ScaleInE0ELSO_0EEEEEENS4_6LayoutISC_NS5_IJNSA_ILi0EEESS_SS_EEEEENS5_IJNS4_10UnderscoreESV_SV_EEEEENS4_13SM90_TMA_LOADENS4_14ComposedLayoutINS4_7SwizzleILi3ELi4ELi3EEENS4_18smem_ptr_flag_bitsILi16EEENSR_INS5_IJNSA_ILi8EEESF_EEENS5_IJSF_SB_EEEEEEEvNS4_8identityESY_S18_vS19_EENS_8epilogue10collective18CollectiveEpilogueINS1B_23Sm100TmaWarpSpecializedILi3ELi2ELi32ELb1ELb0EEEJSG_NS5_IJNSR_ISE_SB_EENSR_INSA_ILi32EEESB_EEEEESH_SI_SH_SI_NS1B_6fusion15FusionCallbacksIS1F_NS1K_13LinCombEltActINS1B_6thread7SigmoidESH_fSH_fLNS_15FloatRoundStyleE2EEESG_S1J_JEEENS4_5SM1004TMEM4LOAD26SM100_TMEM_LOAD_32dp32b32xESY_NSZ_INS10_ILi2ELi4ELi3EEES13_NSR_INS5_IJS14_S1H_EEENS5_IJS1H_SB_EEEEEEENS4_39AutoVectorizingCopyWithAssumedAlignmentILi128EEENS4_14SM90_TMA_STOREES20_S22_S22_EEEvvEEEEvNT_6ParamsE) ;  /* 0xffffff5402d87950 */ /* 0x000fea0003c3ffff */
        .weak           $__internal_2_$__cuda_sm10x_tcgen05_guardrail_trap_unallocated_columns_being_dealloced
        .type           $__internal_2_$__cuda_sm10x_tcgen05_guardrail_trap_unallocated_columns_being_dealloced,@function
        .size           $__internal_2_$__cuda_sm10x_tcgen05_guardrail_trap_unallocated_columns_being_dealloced,($__internal_3_$__cuda_sm20_rcp_rn_f32_slowpath - $__internal_2_$__cuda_sm10x_tcgen05_guardrail_trap_unallocated_columns_being_dealloced)
$__internal_2_$__cuda_sm10x_tcgen05_guardrail_trap_unallocated_columns_being_dealloced:
[----:B------:R-:W-:Y:S05]  /*a8a0*/  BPT.TRAP 0x1 ;  /* 0x000000040000795c */ /* 0x000fea0000300000 */
[----:B------:R-:W-:-:S04]  /*a8b0*/  HFMA2 R3, -RZ, RZ, 0, 0 ;  /* 0x00000000ff037431 */ /* 0x000fc800000001ff */
[----:B------:R-:W-:Y:S05]  /*a8c0*/  RET.REL.NODEC R2 `(_ZN7cutlass13device_kernelINS_4gemm6kernel13GemmUniversalIN4cute5tupleIJiiiiEEENS1_10collective13CollectiveMmaINS1_35MainloopSm100TmaUmmaWarpSpecializedILi8ELi2ELi4ENS5_IJNS4_1CILi1EEESB_SB_EEEEENS5_IJNSA_ILi128EEENSA_ILi64EEESF_EEENS_6half_tENS5_IJlSB_lEEESH_SI_NS4_8TiledMMAINS4_8MMA_AtomIJNS4_20SM100_MMA_F16BF16_SSISH_SH_fLi128ELi64ELNS4_4UMMA5MajorE0ELSN_0ELNSM_7ScaleInE0ELSO_0EEEEEENS4_6LayoutISC_NS5_IJNSA_ILi0EEESS_SS_EEEEENS5_IJNS4_10UnderscoreESV_SV_EEEEENS4_13SM90_TMA_LOADENS4_14ComposedLayoutINS4_7SwizzleILi3ELi4ELi3EEENS4_18smem_ptr_flag_bitsILi16EEENSR_INS5_IJNSA_ILi8EEESF_EEENS5_IJSF_SB_EEEEEEEvNS4_8identityESY_S18_vS19_EENS_8epilogue10collective18CollectiveEpilogueINS1B_23Sm100TmaWarpSpecializedILi3ELi2ELi32ELb1ELb0EEEJSG_NS5_IJNSR_ISE_SB_EENSR_INSA_ILi32EEESB_EEEEESH_SI_SH_SI_NS1B_6fusion15FusionCallbacksIS1F_NS1K_13LinCombEltActINS1B_6thread7SigmoidESH_fSH_fLNS_15FloatRoundStyleE2EEESG_S1J_JEEENS4_5SM1004TMEM4LOAD26SM100_TMEM_LOAD_32dp32b32xESY_NSZ_INS10_ILi2ELi4ELi3EEES13_NSR_INS5_IJS14_S1H_EEENS5_IJS1H_SB_EEEEEEENS4_39AutoVectorizingCopyWithAssumedAlignmentILi128EEENS4_14SM90_TMA_STOREES20_S22_S22_EEEvvEEEEvNT_6ParamsE) ;  /* 0xffffff5402cc7950 */ /* 0x000fea0003c3ffff */
        .weak           $__internal_3_$__cuda_sm20_rcp_rn_f32_slowpath
        .type           $__internal_3_$__cuda_sm20_rcp_rn_f32_slowpath,@function
        .size           $__internal_3_$__cuda_sm20_rcp_rn_f32_slowpath,(.L_x_263 - $__internal_3_$__cuda_sm20_rcp_rn_f32_slowpath)
$__internal_3_$__cuda_sm20_rcp_rn_f32_slowpath:
[----:B------:R-:W-:Y:S01]  /*a8d0*/  IMAD.SHL.U32 R53, R56, 0x2, RZ ;  /* 0x0000000238357824 */ /* 0x000fe200078e00ff */
[----:B------:R-:W-:Y:S04]  /*a8e0*/  BSSY.RECONVERGENT B0, `(.L_x_258) ;  /* 0x0000030000007945 */ /* 0x000fe80003800200 */
[----:B------:R-:W-:-:S04]  /*a8f0*/  SHF.R.U32.HI R53, RZ, 0x18, R53 ;  /* 0x00000018ff357819 */ /* 0x000fc80000011635 */
[----:B------:R-:W-:-:S13]  /*a900*/  ISETP.NE.U32.AND P0, PT, R53, RZ, PT ;  /* 0x000000ff3500720c */ /* 0x000fda0003f05070 */
[----:B------:R-:W-:Y:S05]  /*a910*/  @P0 BRA `(.L_x_259) ;  /* 0x0000000000280947 */ /* 0x000fea0003800000 */
[----:B------:R-:W-:-:S04]  /*a920*/  SHF.L.U32 R32, R56, 0x1, RZ ;  /* 0x0000000138207819 */ /* 0x000fc800000006ff */
[----:B------:R-:W-:-:S13]  /*a930*/  ISETP.NE.AND P0, PT, R32, RZ, PT ;  /* 0x000000ff2000720c */ /* 0x000fda0003f05270 */
[----:B------:R-:W-:Y:S01]  /*a940*/  @P0 FFMA R53, R56, 1.84467440737095516160e+19, RZ ;  /* 0x5f80000038350823 */ /* 0x000fe200000000ff */
[----:B------:R-:W-:Y:S08]  /*a950*/  @!P0 MUFU.RCP R54, R56 ;  /* 0x0000003800368308 */ /* 0x000ff00000001000 */
[----:B------:R-:W1:Y:S02]  /*a960*/  @P0 MUFU.RCP R32, R53 ;  /* 0x0000003500200308 */ /* 0x000e640000001000 */
[----:B-1----:R-:W-:-:S04]  /*a970*/  @P0 FFMA R53, R53, R32, -1 ;  /* 0xbf80000035350423 */ /* 0x002fc80000000020 */
[----:B------:R-:W-:-:S04]  /*a980*/  @P0 FADD.FTZ R53, -R53, -RZ ;  /* 0x800000ff35350221 */ /* 0x000fc80000010100 */
[----:B------:R-:W-:-:S04]  /*a990*/  @P0 FFMA R53, R32, R53, R32 ;  /* 0x0000003520350223 */ /* 0x000fc80000000020 */
[----:B------:R-:W-:Y:S01]  /*a9a0*/  @P0 FFMA R54, R53, 1.84467440737095516160e+19, RZ ;  /* 0x5f80000035360823 */ /* 0x000fe200000000ff */
[----:B------:R-:W-:Y:S05]  /*a9b0*/  BRA `(.L_x_260) ;  /* 0x0000000000887947 */ /* 0x000fea0003800000 */
.L_x_259:
[----:B------:R-:W-:-:S04]  /*a9c0*/  IADD3 R32, PT, PT, R53, -0xfd, RZ ;  /* 0xffffff0335207810 */ /* 0x000fc80007ffe0ff */
[----:B------:R-:W-:-:S13]  /*a9d0*/  ISETP.GT.U32.AND P0, PT, R32, 0x1, PT ;  /* 0x000000012000780c */ /* 0x000fda0003f04070 */
[----:B------:R-:W-:Y:S05]  /*a9e0*/  @P0 BRA `(.L_x_261) ;  /* 0x0000000000780947 */ /* 0x000fea0003800000 */
[----:B------:R-:W-:Y:S01]  /*a9f0*/  LOP3.LUT R57, R56, 0x7fffff, RZ, 0xc0, !PT ;  /* 0x007fffff38397812 */ /* 0x000fe200078ec0ff */
[----:B------:R-:W-:Y:S02]  /*aa00*/  IMAD.MOV.U32 R54, RZ, RZ, 0x3 ;  /* 0x00000003ff367424 */ /* 0x000fe400078e00ff */
[----:B------:R-:W-:Y:S01]  /*aa10*/  VIADD R53, R53, 0xffffff04 ;  /* 0xffffff0435357836 */ /* 0x000fe20000000000 */
[----:B------:R-:W-:Y:S02]  /*aa20*/  LOP3.LUT R57, R57, 0x3f800000, RZ, 0xfc, !PT ;  /* 0x3f80000039397812 */ /* 0x000fe400078efcff */
[----:B------:R-:W-:Y:S02]  /*aa30*/  SHF.L.U32 R54, R54, R32, RZ ;  /* 0x0000002036367219 */ /* 0x000fe400000006ff */
[----:B------:R-:W1:Y:S02]  /*aa40*/  MUFU.RCP R58, R57 ;  /* 0x00000039003a7308 */ /* 0x000e640000001000 */
[----:B-1----:R-:W-:-:S04]  /*aa50*/  FFMA R57, R57, R58, -1 ;  /* 0xbf80000039397423 */ /* 0x002fc8000000003a */
[----:B------:R-:W-:-:S04]  /*aa60*/  FADD.FTZ R57, -R57, -RZ ;  /* 0x800000ff39397221 */ /* 0x000fc80000010100 */
[CCC-:B------:R-:W-:Y:S01]  /*aa70*/  FFMA.RM R59, R58.reuse, R57.reuse, R58.reuse ;  /* 0x000000393a3b7223 */ /* 0x1c0fe2000000403a */
[----:B------:R-:W-:-:S04]  /*aa80*/  FFMA.RP R57, R58, R57, R58 ;  /* 0x000000393a397223 */ /* 0x000fc8000000803a */
[C---:B------:R-:W-:Y:S02]  /*aa90*/  LOP3.LUT R58, R59.reuse, 0x7fffff, RZ, 0xc0, !PT ;  /* 0x007fffff3b3a7812 */ /* 0x040fe400078ec0ff */
[----:B------:R-:W-:Y:S02]  /*aaa0*/  FSETP.NEU.FTZ.AND P0, PT, R59, R57, PT ;  /* 0x000000393b00720b */ /* 0x000fe40003f1d000 */
[----:B------:R-:W-:Y:S02]  /*aab0*/  LOP3.LUT R58, R58, 0x800000, RZ, 0xfc, !PT ;  /* 0x008000003a3a7812 */ /* 0x000fe400078efcff */
[----:B------:R-:W-:Y:S02]  /*aac0*/  SEL R57, RZ, 0xffffffff, !P0 ;  /* 0xffffffffff397807 */ /* 0x000fe40004000000 */
[----:B------:R-:W-:Y:S02]  /*aad0*/  LOP3.LUT R54, R54, R58, RZ, 0xc0, !PT ;  /* 0x0000003a36367212 */ /* 0x000fe400078ec0ff */
[----:B------:R-:W-:Y:S01]  /*aae0*/  SHF.R.U32.HI R53, RZ, R53, R58 ;  /* 0x00000035ff357219 */ /* 0x000fe2000001163a */
[----:B------:R-:W-:Y:S01]  /*aaf0*/  IMAD.MOV R57, RZ, RZ, -R57 ;  /* 0x000000ffff397224 */ /* 0x000fe200078e0a39 */
[----:B------:R-:W-:-:S04]  /*ab00*/  SHF.R.U32.HI R54, RZ, R32, R54 ;  /* 0x00000020ff367219 */ /* 0x000fc80000011636 */
[----:B------:R-:W-:Y:S02]  /*ab10*/  LOP3.LUT P1, RZ, R57, R32, R58, 0xf8, !PT ;  /* 0x0000002039ff7212 */ /* 0x000fe4000782f83a */
[C---:B------:R-:W-:Y:S02]  /*ab20*/  LOP3.LUT P2, RZ, R54.reuse, 0x1, RZ, 0xc0, !PT ;  /* 0x0000000136ff7812 */ /* 0x040fe4000784c0ff */
[----:B------:R-:W-:-:S04]  /*ab30*/  LOP3.LUT P0, RZ, R54, 0x2, RZ, 0xc0, !PT ;  /* 0x0000000236ff7812 */ /* 0x000fc8000780c0ff */
[----:B------:R-:W-:-:S04]  /*ab40*/  PLOP3.LUT P0, PT, P2, P1, P0, 0xe0, 0x0 ;  /* 0x000000000000781c */ /* 0x000fc80001703c00 */
[----:B------:R-:W-:-:S05]  /*ab50*/  SEL R32, RZ, 0x1, !P0 ;  /* 0x00000001ff207807 */ /* 0x000fca0004000000 */
[----:B------:R-:W-:-:S05]  /*ab60*/  IMAD.MOV R32, RZ, RZ, -R32 ;  /* 0x000000ffff207224 */ /* 0x000fca00078e0a20 */
[----:B------:R-:W-:-:S13]  /*ab70*/  ISETP.GE.AND P0, PT, R32, RZ, PT ;  /* 0x000000ff2000720c */ /* 0x000fda0003f06270 */
[----:B------:R-:W-:Y:S01]  /*ab80*/  @!P0 VIADD R53, R53, 0x1 ;  /* 0x0000000135358836 */ /* 0x000fe20000000000 */
[----:B------:R-:W-:-:S13]  /*ab90*/  LOP3.LUT P0, RZ, R56, 0x7fffff, RZ, 0xc0, !PT ;  /* 0x007fffff38ff7812 */ /* 0x000fda000780c0ff */
[----:B------:R-:W-:-:S05]  /*aba0*/  @!P0 IMAD.SHL.U32 R53, R53, 0x2, RZ ;  /* 0x0000000235358824 */ /* 0x000fca00078e00ff */
[----:B------:R-:W-:Y:S01]  /*abb0*/  LOP3.LUT R54, R53, 0x80000000, R56, 0xf8, !PT ;  /* 0x8000000035367812 */ /* 0x000fe200078ef838 */
[----:B------:R-:W-:Y:S05]  /*abc0*/  BRA `(.L_x_260) ;  /* 0x0000000000047947 */ /* 0x000fea0003800000 */
.L_x_261:
[----:B------:R1:W2:Y:S02]  /*abd0*/  MUFU.RCP R54, R56 ;  /* 0x0000003800367308 */ /* 0x0002a40000001000 */
.L_x_260:
[----:B------:R-:W-:Y:S05]  /*abe0*/  BSYNC.RECONVERGENT B0 ;  /* 0x0000000000007941 */ /* 0x000fea0003800200 */
.L_x_258:
[----:B--2---:R-:W-:Y:S02]  /*abf0*/  MOV R32, R54 ;  /* 0x0000003600207202 */ /* 0x004fe40000000f00 */
[----:B------:R-:W-:Y:S01]  /*ac00*/  MOV R54, R55 ;  /* 0x0000003700367202 */ /* 0x000fe20000000f00 */
[----:B------:R-:W-:-:S04]  /*ac10*/  HFMA2 R55, -RZ, RZ, 0, 0 ;  /* 0x00000000ff377431 */ /* 0x000fc800000001ff */
[----:B-1----:R-:W-:Y:S05]  /*ac20*/  RET.REL.NODEC R54 `(_ZN7cutlass13device_kernelINS_4gemm6kernel13GemmUniversalIN4cute5tupleIJiiiiEEENS1_10collective13CollectiveMmaINS1_35MainloopSm100TmaUmmaWarpSpecializedILi8ELi2ELi4ENS5_IJNS4_1CILi1EEESB_SB_EEEEENS5_IJNSA_ILi128EEENSA_ILi64EEESF_EEENS_6half_tENS5_IJlSB_lEEESH_SI_NS4_8TiledMMAINS4_8MMA_AtomIJNS4_20SM100_MMA_F16BF16_SSISH_SH_fLi128ELi64ELNS4_4UMMA5MajorE0ELSN_0ELNSM_7ScaleInE0ELSO_0EEEEEENS4_6LayoutISC_NS5_IJNSA_ILi0EEESS_SS_EEEEENS5_IJNS4_10UnderscoreESV_SV_EEEEENS4_13SM90_TMA_LOADENS4_14ComposedLayoutINS4_7SwizzleILi3ELi4ELi3EEENS4_18smem_ptr_flag_bitsILi16EEENSR_INS5_IJNSA_ILi8EEESF_EEENS5_IJSF_SB_EEEEEEEvNS4_8identityESY_S18_vS19_EENS_8epilogue10collective18CollectiveEpilogueINS1B_23Sm100TmaWarpSpecializedILi3ELi2ELi32ELb1ELb0EEEJSG_NS5_IJNSR_ISE_SB_EENSR_INSA_ILi32EEESB_EEEEESH_SI_SH_SI_NS1B_6fusion15FusionCallbacksIS1F_NS1K_13LinCombEltActINS1B_6thread7SigmoidESH_fSH_fLNS_15FloatRoundStyleE2EEESG_S1J_JEEENS4_5SM1004TMEM4LOAD26SM100_TMEM_LOAD_32dp32b32xESY_NSZ_INS10_ILi2ELi4ELi3EEES13_NSR_INS5_IJS14_S1H_EEENS5_IJS1H_SB_EEEEEEENS4_39AutoVectorizingCopyWithAssumedAlignmentILi128EEENS4_14SM90_TMA_STOREES20_S22_S22_EEEvvEEEEvNT_6ParamsE) ;  /* 0xffffff5036f47950 */ /* 0x002fea0003c3ffff */
.L_x_262:
[----:B------:R-:W-:-:S00]  /*ac30*/  BRA `(.L_x_262) ;  /* 0xfffffffc00fc7947 */ /* 0x000fc0000383ffff */
[----:B------:R-:W-:-:S00]  /*ac40*/  NOP ;  /* 0x0000000000007918 */ /* 0x000fc00000000000 */
        /* <DEDUP_REMOVED lines=11> */
.L_x_263:


//--------------------- .nv.global.init           --------------------------
	.section	.nv.global.init,"aw",@progbits
.nv.global.init:
	.type		$str$27,@object
	.size		$str$27,($str$28 - $str$27)
$str$27:
        /*0000*/ 	.byte	0x28, 0x61, 0x64, 0x64, 0x72, 0x65, 0x73, 0x73, 0x20, 0x26, 0x20, 0x6d, 0x61, 0x73, 0x6b, 0x29
        /*0010*/ 	.byte	0x20, 0x3d, 0x3d, 0x20, 0x30, 0x00
	.type		$str$28,@object
	.size		$str$28,($str$26 - $str$28)
$str$28:
        /*0016*/ 	.byte	0x2f, 0x74, 0x6d, 0x70, 0x2f, 0x63, 0x75, 0x74, 0x6c, 0x61, 0x73, 0x73, 0x5f, 0x73, 0x77, 0x65
        /*0026*/ 	.byte	0x65, 0x70, 0x5f, 0x73, 0x72, 0x63, 0x2f, 0x69, 0x6e, 0x63, 0x6c, 0x75, 0x64, 0x65, 0x2f, 0x63
        /*0036*/ 	.byte	0x75, 0x74, 0x65, 0x2f, 0x70, 0x6f, 0x69, 0x6e, 0x74, 0x65, 0x72, 0x5f, 0x66, 0x6c, 0x61, 0x67
        /*0046*/ 	.byte	0x67, 0x65, 0x64, 0x2e, 0x68, 0x70, 0x70, 0x00
	.type		$str$26,@object
	.size		$str$26,($str$25 - $str$26)
$str$26:
        /*004e*/ 	.byte	0x2f, 0x74, 0x6d, 0x70, 0x2f, 0x63, 0x75, 0x74, 0x6c, 0x61, 0x73, 0x73, 0x5f, 0x73, 0x77, 0x65
        /*005e*/ 	.byte	0x65, 0x70, 0x5f, 0x73, 0x72, 0x63, 0x2f, 0x69, 0x6e, 0x63, 0x6c, 0x75, 0x64, 0x65, 0x2f, 0x63
        /*006e*/ 	.byte	0x75, 0x74, 0x65, 0x2f, 0x61, 0x74, 0x6f, 0x6d, 0x2f, 0x63, 0x6f, 0x70, 0x79, 0x5f, 0x74, 0x72
        /*007e*/ 	.byte	0x61, 0x69, 0x74, 0x73, 0x5f, 0x73, 0x6d, 0x31, 0x30, 0x30, 0x2e, 0x68, 0x70, 0x70, 0x00
	.type		$str$25,@object
	.size		$str$25,(__unnamed_1 - $str$25)
$str$25:
        /*008d*/ 	.byte	0x28, 0x28, 0x75, 0x69, 0x6e, 0x74, 0x33, 0x32, 0x5f, 0x74, 0x28, 0x74, 0x68, 0x72, 0x65, 0x61
        /*009d*/ 	.byte	0x64, 0x49, 0x64, 0x78, 0x2e, 0x78, 0x29, 0x20, 0x2f, 0x20, 0x33, 0x32, 0x29, 0x20, 0x25, 0x20
        /*00ad*/ 	.byte	0x34, 0x29, 0x20, 0x3d, 0x3d, 0x20, 0x28, 0x28, 0x28, 0x74, 0x6d, 0x65, 0x6d, 0x5f, 0x61, 0x64
        /*00bd*/ 	.byte	0x64, 0x72, 0x20, 0x3e, 0x3e, 0x20, 0x31, 0x36, 0x29, 0x20, 0x2f, 0x20, 0x33, 0x32, 0x29, 0x20
        /*00cd*/ 	.byte	0x25, 0x20, 0x34, 0x29, 0x00
	.type		__unnamed_1,@object
	.size		__unnamed_1,(__unnamed_2 - __unnamed_1)
__unnamed_1:
        /*00d2*/ 	.byte	0x61, 0x75, 0x74, 0x6f, 0x20, 0x63, 0x75, 0x74, 0x65, 0x3a, 0x3a, 0x61, 0x73, 0x5f, 0x70, 0x6f
        /* <DEDUP_REMOVED lines=24> */
        /*0262*/ 	.byte	0x3e, 0x3e, 0x3e, 0x3e, 0x5d, 0x00
	.type		__unnamed_2,@object
	.size		__unnamed_2,(.L_2 - __unnamed_2)
__unnamed_2:
        /* <DEDUP_REMOVED lines=42> */
        /*0508*/ 	.byte	0x3e, 0x3e, 0x5d, 0x00
.L_2:


//--------------------- .nv.shared._ZN7cutlass13device_kernelINS_4gemm6kernel13GemmUniversalIN4cute5tupleIJiiiiEEENS1_10collective13CollectiveMmaINS1_35MainloopSm100TmaUmmaWarpSpecializedILi8ELi2ELi4ENS5_IJNS4_1CILi1EEESB_SB_EEEEENS5_IJNSA_ILi128EEENSA_ILi64EEESF_EEENS_6half_tENS5_IJlSB_lEEESH_SI_NS4_8TiledMMAINS4_8MMA_AtomIJNS4_20SM100_MMA_F16BF16_SSISH_SH_fLi128ELi64ELNS4_4UMMA5MajorE0ELSN_0ELNSM_7ScaleInE0ELSO_0EEEEEENS4_6LayoutISC_NS5_IJNSA_ILi0EEESS_SS_EEEEENS5_IJNS4_10UnderscoreESV_SV_EEEEENS4_13SM90_TMA_LOADENS4_14ComposedLayoutINS4_7SwizzleILi3ELi4ELi3EEENS4_18smem_ptr_flag_bitsILi16EEENSR_INS5_IJNSA_ILi8EEESF_EEENS5_IJSF_SB_EEEEEEEvNS4_8identityESY_S18_vS19_EENS_8epilogue10collective18CollectiveEpilogueINS1B_23Sm100TmaWarpSpecializedILi3ELi2ELi32ELb1ELb0EEEJSG_NS5_IJNSR_ISE_SB_EENSR_INSA_ILi32EEESB_EEEEESH_SI_SH_SI_NS1B_6fusion15FusionCallbacksIS1F_NS1K_13LinCombEltActINS1B_6thread7SigmoidESH_fSH_fLNS_15FloatRoundStyleE2EEESG_S1J_JEEENS4_5SM1004TMEM4LOAD26SM100_TMEM_LOAD_32dp32b32xESY_NSZ_INS10_ILi2ELi4ELi3EEES13_NSR_INS5_IJS14_S1H_EEENS5_IJS1H_SB_EEEEEEENS4_39AutoVectorizingCopyWithAssumedAlignmentILi128EEENS4_14SM90_TMA_STOREES20_S22_S22_EEEvvEEEEvNT_6ParamsE --------------------------
	.section	.nv.shared._ZN7cutlass13device_kernelINS_4gemm6kernel13GemmUniversalIN4cute5tupleIJiiiiEEENS1_10collective13CollectiveMmaINS1_35MainloopSm100TmaUmmaWarpSpecializedILi8ELi2ELi4ENS5_IJNS4_1CILi1EEESB_SB_EEEEENS5_IJNSA_ILi128EEENSA_ILi64EEESF_EEENS_6half_tENS5_IJlSB_lEEESH_SI_NS4_8TiledMMAINS4_8MMA_AtomIJNS4_20SM100_MMA_F16BF16_SSISH_SH_fLi128ELi64ELNS4_4UMMA5MajorE0ELSN_0ELNSM_7ScaleInE0ELSO_0EEEEEENS4_6LayoutISC_NS5_IJNSA_ILi0EEESS_SS_EEEEENS5_IJNS4_10UnderscoreESV_SV_EEEEENS4_13SM90_TMA_LOADENS4_14ComposedLayoutINS4_7SwizzleILi3ELi4ELi3EEENS4_18smem_ptr_flag_bitsILi16EEENSR_INS5_IJNSA_ILi8EEESF_EEENS5_IJSF_SB_EEEEEEEvNS4_8identityESY_S18_vS19_EENS_8epilogue10collective18CollectiveEpilogueINS1B_23Sm100TmaWarpSpecializedILi3ELi2ELi32ELb1ELb0EEEJSG_NS5_IJNSR_ISE_SB_EENSR_INSA_ILi32EEESB_EEEEESH_SI_SH_SI_NS1B_6fusion15FusionCallbacksIS1F_NS1K_13LinCombEltActINS1B_6thread7SigmoidESH_fSH_fLNS_15FloatRoundStyleE2EEESG_S1J_JEEENS4_5SM1004TMEM4LOAD26SM100_TMEM_LOAD_32dp32b32xESY_NSZ_INS10_ILi2ELi4ELi3EEES13_NSR_INS5_IJS14_S1H_EEENS5_IJS1H_SB_EEEEEEENS4_39AutoVectorizingCopyWithAssumedAlignmentILi128EEENS4_14SM90_TMA_STOREES20_S22_S22_EEEvvEEEEvNT_6ParamsE,"aw",@nobits
	.sectionflags	@""
	.align	16
	.zero		1024


//--------------------- .nv.shared.reserved.0     --------------------------
	.section	.nv.shared.reserved.0,"aw",@nobits
	.weak		__nv_reservedSMEM_offset_0_alias
	.size		__nv_reservedSMEM_offset_0_alias, 0, 64
	.other		__nv_reservedSMEM_offset_0_alias,@"STO_CUDA_RESERVED_SHARED STV_DEFAULT"
__nv_reservedSMEM_offset_0_alias:
	.zero		0
.nv.shared.reserved.0:
	.zero		64
	.weak		__nv_reservedSMEM_tcgen05_partition
	.type		__nv_reservedSMEM_tcgen05_partition,@object
	.size		__nv_reservedSMEM_tcgen05_partition,(.L_0 - __nv_reservedSMEM_tcgen05_partition)
__nv_reservedSMEM_tcgen05_partition:
	.zero		32
.L_0:


//--------------------- .nv.global                --------------------------
	.section	.nv.global,"aw",@nobits
.nv.global:
	.type		_ZN39_INTERNAL_655f5207_4_k_cu_d5fc6b03_28884cute1_E,@object
	.size		_ZN39_INTERNAL_655f5207_4_k_cu_d5fc6b03_28884cute1_E,(_ZN39_INTERNAL_655f5207_4_k_cu_d5fc6b03_28884cuda3std3__45__cpo6cbeginE - _ZN39_INTERNAL_655f5207_4_k_cu_d5fc6b03_28884cute1_E)
_ZN39_INTERNAL_655f5207_4_k_cu_d5fc6b03_28884cute1_E:
	.zero		1
	.type		_ZN39_INTERNAL_655f5207_4_k_cu_d5fc6b03_28884cuda3std3__45__cpo6cbeginE,@object
	.size		_ZN39_INTERNAL_655f5207_4_k_cu_d5fc6b03_28884cuda3std3__45__cpo6cbeginE,(_ZN39_INTERNAL_655f5207_4_k_cu_d5fc6b03_28884cuda3std3__48in_placeE - _ZN39_INTERNAL_655f5207_4_k_cu_d5fc6b03_28884cuda3std3__45__cpo6cbeginE)
_ZN39_INTERNAL_655f5207_4_k_cu_d5fc6b03_28884cuda3std3__45__cpo6cbeginE:
	.zero		1
	.type		_ZN39_INTERNAL_655f5207_4_k_cu_d5fc6b03_28884cuda3std3__48in_placeE,@object
	.size		_ZN39_INTERNAL_655f5207_4_k_cu_d5fc6b03_28884cuda3std3__48in_placeE,(_ZN39_INTERNAL_655f5207_4_k_cu_d5fc6b03_28884cuda3std6ranges3__45__cpo9iter_moveE - _ZN39_INTERNAL_655f5207_4_k_cu_d5fc6b03_28884cuda3std3__48in_placeE)
_ZN39_INTERNAL_655f5207_4_k_cu_d5fc6b03_28884cuda3std3__48in_placeE:
	.zero		1
	.type		_ZN39_INTERNAL_655f5207_4_k_cu_d5fc6b03_28884cuda3std6ranges3__45__cpo9iter_moveE,@object
	.size		_ZN39_INTERNAL_655f5207_4_k_cu_d5fc6b03_28884cuda3std6ranges3__45__cpo9iter_moveE,(_ZN39_INTERNAL_655f5207_4_k_cu_d5fc6b03_28884cuda3std3__45__cpo5beginE - _ZN39_INTERNAL_655f5207_4_k_cu_d5fc6b03_28884cuda3std6ranges3__45__cpo9iter_moveE)
_ZN39_INTERNAL_655f5207_4_k_cu_d5fc6b03_28884cuda3std6ranges3__45__cpo9iter_moveE:
	.zero		1
	.type		_ZN39_INTERNAL_655f5207_4_k_cu_d5fc6b03_28884cuda3std3__45__cpo5beginE,@object
	.size		_ZN39_INTERNAL_655f5207_4_k_cu_d5fc6b03_28884cuda3std3__45__cpo5beginE,(_ZN39_INTERNAL_655f5207_4_k_cu_d5fc6b03_28884cuda3std3__441_GLOBAL__N__655f5207_4_k_cu_d5fc6b03_28886ignoreE - _ZN39_INTERNAL_655f5207_4_k_cu_d5fc6b03_28884cuda3std3__45__cpo5beginE)
_ZN39_INTERNAL_655f5207_4_k_cu_d5fc6b03_28884cuda3std3__45__cpo5beginE:
	.zero		1
	.type		_ZN39_INTERNAL_655f5207_4_k_cu_d5fc6b03_28884cuda3std3__441_GLOBAL__N__655f5207_4_k_cu_d5fc6b03_28886ignoreE,@object
	.size		_ZN39_INTERNAL_655f5207_4_k_cu_d5fc6b03_28884cuda3std3__441_GLOBAL__N__655f5207_4_k_cu_d5fc6b03_28886ignoreE,(_ZN39_INTERNAL_655f5207_4_k_cu_d5fc6b03_28884cute7productE - _ZN39_INTERNAL_655f5207_4_k_cu_d5fc6b03_28884cuda3std3__441_GLOBAL__N__655f5207_4_k_cu_d5fc6b03_28886ignoreE)
_ZN39_INTERNAL_655f5207_4_k_cu_d5fc6b03_28884cuda3std3__441_GLOBAL__N__655f5207_4_k_cu_d5fc6b03_28886ignoreE:
	.zero		1
	.type		_ZN39_INTERNAL_655f5207_4_k_cu_d5fc6b03_28884cute7productE,@object
	.size		_ZN39_INTERNAL_655f5207_4_k_cu_d5fc6b03_28884cute7productE,(_ZN39_INTERNAL_655f5207_4_k_cu_d5fc6b03_28884cuda3std3__45__cpo3endE - _ZN39_INTERNAL_655f5207_4_k_cu_d5fc6b03_28884cute7productE)
_ZN39_INTERNAL_655f5207_4_k_cu_d5fc6b03_28884cute7productE:
	.zero		1
	.type		_ZN39_INTERNAL_655f5207_4_k_cu_d5fc6b03_28884cuda3std3__45__cpo3endE,@object
	.size		_ZN39_INTERNAL_655f5207_4_k_cu_d5fc6b03_28884cuda3std3__45__cpo3endE,(_ZN39_INTERNAL_655f5207_4_k_cu_d5fc6b03_28884cuda3std3__419piecewise_constructE - _ZN39_INTERNAL_655f5207_4_k_cu_d5fc6b03_28884cuda3std3__45__cpo3endE)
_ZN39_INTERNAL_655f5207_4_k_cu_d5fc6b03_28884cuda3std3__45__cpo3endE:
	.zero		1
	.type		_ZN39_INTERNAL_655f5207_4_k_cu_d5fc6b03_28884cuda3std3__419piecewise_constructE,@object
	.size		_ZN39_INTERNAL_655f5207_4_k_cu_d5fc6b03_28884cuda3std3__419piecewise_constructE,(_ZN39_INTERNAL_655f5207_4_k_cu_d5fc6b03_28884cuda3std3__45__cpo4cendE - _ZN39_INTERNAL_655f5207_4_k_cu_d5fc6b03_28884cuda3std3__419piecewise_constructE)
_ZN39_INTERNAL_655f5207_4_k_cu_d5fc6b03_28884cuda3std3__419piecewise_constructE:
	.zero		1
	.type		_ZN39_INTERNAL_655f5207_4_k_cu_d5fc6b03_28884cuda3std3__45__cpo4cendE,@object
	.size		_ZN39_INTERNAL_655f5207_4_k_cu_d5fc6b03_28884cuda3std3__45__cpo4cendE,(_ZN39_INTERNAL_655f5207_4_k_cu_d5fc6b03_28884cuda3std6ranges3__45__cpo4swapE - _ZN39_INTERNAL_655f5207_4_k_cu_d5fc6b03_28884cuda3std3__45__cpo4cendE)
_ZN39_INTERNAL_655f5207_4_k_cu_d5fc6b03_28884cuda3std3__45__cpo4cendE:
	.zero		1
	.type		_ZN39_INTERNAL_655f5207_4_k_cu_d5fc6b03_28884cuda3std6ranges3__45__cpo4swapE,@object
	.size		_ZN39_INTERNAL_655f5207_4_k_cu_d5fc6b03_28884cuda3std6ranges3__45__cpo4swapE,(.L_10 - _ZN39_INTERNAL_655f5207_4_k_cu_d5fc6b03_28884cuda3std6ranges3__45__cpo4swapE)
_ZN39_INTERNAL_655f5207_4_k_cu_d5fc6b03_28884cuda3std6ranges3__45__cpo4swapE:
	.zero		1
.L_10:


//--------------------- .nv.constant0._ZN7cutlass13device_kernelINS_4gemm6kernel13GemmUniversalIN4cute5tupleIJiiiiEEENS1_10collective13CollectiveMmaINS1_35MainloopSm100TmaUmmaWarpSpecializedILi8ELi2ELi4ENS5_IJNS4_1CILi1EEESB_SB_EEEEENS5_IJNSA_ILi128EEENSA_ILi64EEESF_EEENS_6half_tENS5_IJlSB_lEEESH_SI_NS4_8TiledMMAINS4_8MMA_AtomIJNS4_20SM100_MMA_F16BF16_SSISH_SH_fLi128ELi64ELNS4_4UMMA5MajorE0ELSN_0ELNSM_7ScaleInE0ELSO_0EEEEEENS4_6LayoutISC_NS5_IJNSA_ILi0EEESS_SS_EEEEENS5_IJNS4_10UnderscoreESV_SV_EEEEENS4_13SM90_TMA_LOADENS4_14ComposedLayoutINS4_7SwizzleILi3ELi4ELi3EEENS4_18smem_ptr_flag_bitsILi16EEENSR_INS5_IJNSA_ILi8EEESF_EEENS5_IJSF_SB_EEEEEEEvNS4_8identityESY_S18_vS19_EENS_8epilogue10collective18CollectiveEpilogueINS1B_23Sm100TmaWarpSpecializedILi3ELi2ELi32ELb1ELb0EEEJSG_NS5_IJNSR_ISE_SB_EENSR_INSA_ILi32EEESB_EEEEESH_SI_SH_SI_NS1B_6fusion15FusionCallbacksIS1F_NS1K_13LinCombEltActINS1B_6thread7SigmoidESH_fSH_fLNS_15FloatRoundStyleE2EEESG_S1J_JEEENS4_5SM1004TMEM4LOAD26SM100_TMEM_LOAD_32dp32b32xESY_NSZ_INS10_ILi2ELi4ELi3EEES13_NSR_INS5_IJS14_S1H_EEENS5_IJS1H_SB_EEEEEEENS4_39AutoVectorizingCopyWithAssumedAlignmentILi128EEENS4_14SM90_TMA_STOREES20_S22_S22_EEEvvEEEEvNT_6ParamsE --------------------------
	.section	.nv.constant0._ZN7cutlass13device_kernelINS_4gemm6kernel13GemmUniversalIN4cute5tupleIJiiiiEEENS1_10collective13CollectiveMmaINS1_35MainloopSm100TmaUmmaWarpSpecializedILi8ELi2ELi4ENS5_IJNS4_1CILi1EEESB_SB_EEEEENS5_IJNSA_ILi128EEENSA_ILi64EEESF_EEENS_6half_tENS5_IJlSB_lEEESH_SI_NS4_8TiledMMAINS4_8MMA_AtomIJNS4_20SM100_MMA_F16BF16_SSISH_SH_fLi128ELi64ELNS4_4UMMA5MajorE0ELSN_0ELNSM_7ScaleInE0ELSO_0EEEEEENS4_6LayoutISC_NS5_IJNSA_ILi0EEESS_SS_EEEEENS5_IJNS4_10UnderscoreESV_SV_EEEEENS4_13SM90_TMA_LOADENS4_14ComposedLayoutINS4_7SwizzleILi3ELi4ELi3EEENS4_18smem_ptr_flag_bitsILi16EEENSR_INS5_IJNSA_ILi8EEESF_EEENS5_IJSF_SB_EEEEEEEvNS4_8identityESY_S18_vS19_EENS_8epilogue10collective18CollectiveEpilogueINS1B_23Sm100TmaWarpSpecializedILi3ELi2ELi32ELb1ELb0EEEJSG_NS5_IJNSR_ISE_SB_EENSR_INSA_ILi32EEESB_EEEEESH_SI_SH_SI_NS1B_6fusion15FusionCallbacksIS1F_NS1K_13LinCombEltActINS1B_6thread7SigmoidESH_fSH_fLNS_15FloatRoundStyleE2EEESG_S1J_JEEENS4_5SM1004TMEM4LOAD26SM100_TMEM_LOAD_32dp32b32xESY_NSZ_INS10_ILi2ELi4ELi3EEES13_NSR_INS5_IJS14_S1H_EEENS5_IJS1H_SB_EEEEEEENS4_39AutoVectorizingCopyWithAssumedAlignmentILi128EEENS4_14SM90_TMA_STOREES20_S22_S22_EEEvvEEEEvNT_6ParamsE,"a",@progbits
	.sectionflags	@""
	.align	4
.nv.constant0._ZN7cutlass13device_kernelINS_4gemm6kernel13GemmUniversalIN4cute5tupleIJiiiiEEENS1_10collective13CollectiveMmaINS1_35MainloopSm100TmaUmmaWarpSpecializedILi8ELi2ELi4ENS5_IJNS4_1CILi1EEESB_SB_EEEEENS5_IJNSA_ILi128EEENSA_ILi64EEESF_EEENS_6half_tENS5_IJlSB_lEEESH_SI_NS4_8TiledMMAINS4_8MMA_AtomIJNS4_20SM100_MMA_F16BF16_SSISH_SH_fLi128ELi64ELNS4_4UMMA5MajorE0ELSN_0ELNSM_7ScaleInE0ELSO_0EEEEEENS4_6LayoutISC_NS5_IJNSA_ILi0EEESS_SS_EEEEENS5_IJNS4_10UnderscoreESV_SV_EEEEENS4_13SM90_TMA_LOADENS4_14ComposedLayoutINS4_7SwizzleILi3ELi4ELi3EEENS4_18smem_ptr_flag_bitsILi16EEENSR_INS5_IJNSA_ILi8EEESF_EEENS5_IJSF_SB_EEEEEEEvNS4_8identityESY_S18_vS19_EENS_8epilogue10collective18CollectiveEpilogueINS1B_23Sm100TmaWarpSpecializedILi3ELi2ELi32ELb1ELb0EEEJSG_NS5_IJNSR_ISE_SB_EENSR_INSA_ILi32EEESB_EEEEESH_SI_SH_SI_NS1B_6fusion15FusionCallbacksIS1F_NS1K_13LinCombEltActINS1B_6thread7SigmoidESH_fSH_fLNS_15FloatRoundStyleE2EEESG_S1J_JEEENS4_5SM1004TMEM4LOAD26SM100_TMEM_LOAD_32dp32b32xESY_NSZ_INS10_ILi2ELi4ELi3EEES13_NSR_INS5_IJS14_S1H_EEENS5_IJS1H_SB_EEEEEEENS4_39AutoVectorizingCopyWithAssumedAlignmentILi128EEENS4_14SM90_TMA_STOREES20_S22_S22_EEEvvEEEEvNT_6ParamsE:
	.zero		2944


//--------------------- SYMBOLS --------------------------

	.type		.nv.reservedSmem.offset0,@object
	.size		.nv.reservedSmem.offset0,0x4
	.type		.nv.reservedSmem.cap,@object
	.size		.nv.reservedSmem.cap,0x4
	.type		__assertfail,@function
